//
// Generated by NVIDIA NVVM Compiler
//
// Compiler Build ID: CL-36424714
// Cuda compilation tools, release 13.0, V13.0.88
// Based on NVVM 20.0.0
//

.version 9.0
.target sm_100
.address_size 64

	// .globl	_Z10testKernelPdS_S_PiS0_S0_S0_S0_S_Pf
.extern .func  (.param .b32 func_retval0) vprintf
(
	.param .b64 vprintf_param_0,
	.param .b64 vprintf_param_1
)
;
.global .align 1 .b8 $str[16] = {112, 111, 105, 110, 116, 115, 91, 37, 100, 93, 58, 32, 37, 101, 10};
.global .align 1 .b8 $str$1[3] = {10, 10};
.global .align 1 .b8 $str$2[20] = {120, 79, 102, 78, 111, 114, 109, 97, 108, 115, 91, 37, 100, 93, 58, 32, 37, 101, 10};
.global .align 1 .b8 $str$3[20] = {121, 79, 102, 78, 111, 114, 109, 97, 108, 115, 91, 37, 100, 93, 58, 32, 37, 101, 10};
.global .align 1 .b8 $str$4[34] = {112, 111, 115, 105, 116, 105, 111, 110, 115, 79, 102, 78, 111, 114, 109, 97, 108, 86, 101, 99, 116, 111, 114, 115, 91, 37, 100, 93, 58, 32, 37, 100, 10};
.global .align 1 .b8 $str$5[19] = {110, 101, 105, 103, 104, 98, 111, 114, 115, 91, 37, 100, 93, 58, 32, 37, 100, 10};
.global .align 1 .b8 $str$6[19] = {102, 111, 114, 98, 105, 100, 100, 101, 110, 91, 37, 100, 93, 58, 32, 37, 100, 10};
.global .align 1 .b8 $str$7[25] = {116, 114, 105, 97, 110, 103, 108, 101, 73, 110, 100, 105, 99, 101, 115, 91, 37, 100, 93, 58, 32, 37, 100, 10};
.global .align 1 .b8 $str$8[19] = {99, 101, 108, 108, 84, 121, 112, 101, 115, 91, 37, 100, 93, 58, 32, 37, 100, 10};
.global .align 1 .b8 $str$9[20] = {98, 101, 116, 97, 86, 97, 108, 117, 101, 115, 91, 37, 100, 93, 58, 32, 37, 101, 10};
.global .align 1 .b8 $str$10[18] = {115, 117, 114, 102, 97, 99, 101, 115, 91, 37, 100, 93, 58, 32, 37, 102, 10};

.visible .entry _Z10testKernelPdS_S_PiS0_S0_S0_S0_S_Pf(
	.param .u64 .ptr .align 1 _Z10testKernelPdS_S_PiS0_S0_S0_S0_S_Pf_param_0,
	.param .u64 .ptr .align 1 _Z10testKernelPdS_S_PiS0_S0_S0_S0_S_Pf_param_1,
	.param .u64 .ptr .align 1 _Z10testKernelPdS_S_PiS0_S0_S0_S0_S_Pf_param_2,
	.param .u64 .ptr .align 1 _Z10testKernelPdS_S_PiS0_S0_S0_S0_S_Pf_param_3,
	.param .u64 .ptr .align 1 _Z10testKernelPdS_S_PiS0_S0_S0_S0_S_Pf_param_4,
	.param .u64 .ptr .align 1 _Z10testKernelPdS_S_PiS0_S0_S0_S0_S_Pf_param_5,
	.param .u64 .ptr .align 1 _Z10testKernelPdS_S_PiS0_S0_S0_S0_S_Pf_param_6,
	.param .u64 .ptr .align 1 _Z10testKernelPdS_S_PiS0_S0_S0_S0_S_Pf_param_7,
	.param .u64 .ptr .align 1 _Z10testKernelPdS_S_PiS0_S0_S0_S0_S_Pf_param_8,
	.param .u64 .ptr .align 1 _Z10testKernelPdS_S_PiS0_S0_S0_S0_S_Pf_param_9
)
{
	.local .align 16 .b8 	__local_depot0[16];
	.reg .b64 	%SP;
	.reg .b64 	%SPL;
	.reg .b32 	%r<151>;
	.reg .b32 	%f<6>;
	.reg .b64 	%rd<45>;
	.reg .b64 	%fd<26>;

	mov.u64 	%SPL, __local_depot0;
	cvta.local.u64 	%SP, %SPL;
	ld.param.u64 	%rd1, [_Z10testKernelPdS_S_PiS0_S0_S0_S0_S_Pf_param_0];
	ld.param.u64 	%rd2, [_Z10testKernelPdS_S_PiS0_S0_S0_S0_S_Pf_param_1];
	ld.param.u64 	%rd3, [_Z10testKernelPdS_S_PiS0_S0_S0_S0_S_Pf_param_2];
	ld.param.u64 	%rd4, [_Z10testKernelPdS_S_PiS0_S0_S0_S0_S_Pf_param_3];
	ld.param.u64 	%rd5, [_Z10testKernelPdS_S_PiS0_S0_S0_S0_S_Pf_param_4];
	ld.param.u64 	%rd6, [_Z10testKernelPdS_S_PiS0_S0_S0_S0_S_Pf_param_5];
	ld.param.u64 	%rd7, [_Z10testKernelPdS_S_PiS0_S0_S0_S0_S_Pf_param_6];
	ld.param.u64 	%rd8, [_Z10testKernelPdS_S_PiS0_S0_S0_S0_S_Pf_param_7];
	ld.param.u64 	%rd9, [_Z10testKernelPdS_S_PiS0_S0_S0_S0_S_Pf_param_8];
	ld.param.u64 	%rd10, [_Z10testKernelPdS_S_PiS0_S0_S0_S0_S_Pf_param_9];
	cvta.to.global.u64 	%rd11, %rd2;
	cvta.to.global.u64 	%rd12, %rd3;
	cvta.to.global.u64 	%rd13, %rd4;
	cvta.to.global.u64 	%rd14, %rd5;
	cvta.to.global.u64 	%rd15, %rd6;
	cvta.to.global.u64 	%rd16, %rd7;
	cvta.to.global.u64 	%rd17, %rd8;
	cvta.to.global.u64 	%rd18, %rd9;
	add.u64 	%rd19, %SP, 0;
	add.u64 	%rd20, %SPL, 0;
	cvta.to.global.u64 	%rd21, %rd1;
	ld.global.f64 	%fd1, [%rd21];
	mov.b32 	%r1, 0;
	st.local.u32 	[%rd20], %r1;
	st.local.f64 	[%rd20+8], %fd1;
	mov.u64 	%rd22, $str;
	cvta.global.u64 	%rd23, %rd22;
	{ // callseq 0, 0
	.param .b64 param0;
	st.param.b64 	[param0], %rd23;
	.param .b64 param1;
	st.param.b64 	[param1], %rd19;
	.param .b32 retval0;
	call.uni (retval0), 
	vprintf, 
	(
	param0, 
	param1
	);
	ld.param.b32 	%r2, [retval0];
	} // callseq 0
	ld.global.f64 	%fd2, [%rd21+8];
	mov.b32 	%r4, 1;
	st.local.u32 	[%rd20], %r4;
	st.local.f64 	[%rd20+8], %fd2;
	{ // callseq 1, 0
	.param .b64 param0;
	st.param.b64 	[param0], %rd23;
	.param .b64 param1;
	st.param.b64 	[param1], %rd19;
	.param .b32 retval0;
	call.uni (retval0), 
	vprintf, 
	(
	param0, 
	param1
	);
	ld.param.b32 	%r5, [retval0];
	} // callseq 1
	ld.global.f64 	%fd3, [%rd21+16];
	mov.b32 	%r7, 2;
	st.local.u32 	[%rd20], %r7;
	st.local.f64 	[%rd20+8], %fd3;
	{ // callseq 2, 0
	.param .b64 param0;
	st.param.b64 	[param0], %rd23;
	.param .b64 param1;
	st.param.b64 	[param1], %rd19;
	.param .b32 retval0;
	call.uni (retval0), 
	vprintf, 
	(
	param0, 
	param1
	);
	ld.param.b32 	%r8, [retval0];
	} // callseq 2
	ld.global.f64 	%fd4, [%rd21+24];
	mov.b32 	%r10, 3;
	st.local.u32 	[%rd20], %r10;
	st.local.f64 	[%rd20+8], %fd4;
	{ // callseq 3, 0
	.param .b64 param0;
	st.param.b64 	[param0], %rd23;
	.param .b64 param1;
	st.param.b64 	[param1], %rd19;
	.param .b32 retval0;
	call.uni (retval0), 
	vprintf, 
	(
	param0, 
	param1
	);
	ld.param.b32 	%r11, [retval0];
	} // callseq 3
	ld.global.f64 	%fd5, [%rd21+32];
	mov.b32 	%r13, 4;
	st.local.u32 	[%rd20], %r13;
	st.local.f64 	[%rd20+8], %fd5;
	{ // callseq 4, 0
	.param .b64 param0;
	st.param.b64 	[param0], %rd23;
	.param .b64 param1;
	st.param.b64 	[param1], %rd19;
	.param .b32 retval0;
	call.uni (retval0), 
	vprintf, 
	(
	param0, 
	param1
	);
	ld.param.b32 	%r14, [retval0];
	} // callseq 4
	mov.u64 	%rd24, $str$1;
	cvta.global.u64 	%rd25, %rd24;
	{ // callseq 5, 0
	.param .b64 param0;
	st.param.b64 	[param0], %rd25;
	.param .b64 param1;
	st.param.b64 	[param1], 0;
	.param .b32 retval0;
	call.uni (retval0), 
	vprintf, 
	(
	param0, 
	param1
	);
	ld.param.b32 	%r16, [retval0];
	} // callseq 5
	ld.global.f64 	%fd6, [%rd11];
	st.local.u32 	[%rd20], %r1;
	st.local.f64 	[%rd20+8], %fd6;
	mov.u64 	%rd26, $str$2;
	cvta.global.u64 	%rd27, %rd26;
	{ // callseq 6, 0
	.param .b64 param0;
	st.param.b64 	[param0], %rd27;
	.param .b64 param1;
	st.param.b64 	[param1], %rd19;
	.param .b32 retval0;
	call.uni (retval0), 
	vprintf, 
	(
	param0, 
	param1
	);
	ld.param.b32 	%r18, [retval0];
	} // callseq 6
	ld.global.f64 	%fd7, [%rd11+8];
	st.local.u32 	[%rd20], %r4;
	st.local.f64 	[%rd20+8], %fd7;
	{ // callseq 7, 0
	.param .b64 param0;
	st.param.b64 	[param0], %rd27;
	.param .b64 param1;
	st.param.b64 	[param1], %rd19;
	.param .b32 retval0;
	call.uni (retval0), 
	vprintf, 
	(
	param0, 
	param1
	);
	ld.param.b32 	%r20, [retval0];
	} // callseq 7
	ld.global.f64 	%fd8, [%rd11+16];
	st.local.u32 	[%rd20], %r7;
	st.local.f64 	[%rd20+8], %fd8;
	{ // callseq 8, 0
	.param .b64 param0;
	st.param.b64 	[param0], %rd27;
	.param .b64 param1;
	st.param.b64 	[param1], %rd19;
	.param .b32 retval0;
	call.uni (retval0), 
	vprintf, 
	(
	param0, 
	param1
	);
	ld.param.b32 	%r22, [retval0];
	} // callseq 8
	ld.global.f64 	%fd9, [%rd11+24];
	st.local.u32 	[%rd20], %r10;
	st.local.f64 	[%rd20+8], %fd9;
	{ // callseq 9, 0
	.param .b64 param0;
	st.param.b64 	[param0], %rd27;
	.param .b64 param1;
	st.param.b64 	[param1], %rd19;
	.param .b32 retval0;
	call.uni (retval0), 
	vprintf, 
	(
	param0, 
	param1
	);
	ld.param.b32 	%r24, [retval0];
	} // callseq 9
	ld.global.f64 	%fd10, [%rd11+32];
	st.local.u32 	[%rd20], %r13;
	st.local.f64 	[%rd20+8], %fd10;
	{ // callseq 10, 0
	.param .b64 param0;
	st.param.b64 	[param0], %rd27;
	.param .b64 param1;
	st.param.b64 	[param1], %rd19;
	.param .b32 retval0;
	call.uni (retval0), 
	vprintf, 
	(
	param0, 
	param1
	);
	ld.param.b32 	%r26, [retval0];
	} // callseq 10
	{ // callseq 11, 0
	.param .b64 param0;
	st.param.b64 	[param0], %rd25;
	.param .b64 param1;
	st.param.b64 	[param1], 0;
	.param .b32 retval0;
	call.uni (retval0), 
	vprintf, 
	(
	param0, 
	param1
	);
	ld.param.b32 	%r28, [retval0];
	} // callseq 11
	ld.global.f64 	%fd11, [%rd12];
	st.local.u32 	[%rd20], %r1;
	st.local.f64 	[%rd20+8], %fd11;
	mov.u64 	%rd28, $str$3;
	cvta.global.u64 	%rd29, %rd28;
	{ // callseq 12, 0
	.param .b64 param0;
	st.param.b64 	[param0], %rd29;
	.param .b64 param1;
	st.param.b64 	[param1], %rd19;
	.param .b32 retval0;
	call.uni (retval0), 
	vprintf, 
	(
	param0, 
	param1
	);
	ld.param.b32 	%r30, [retval0];
	} // callseq 12
	ld.global.f64 	%fd12, [%rd12+8];
	st.local.u32 	[%rd20], %r4;
	st.local.f64 	[%rd20+8], %fd12;
	{ // callseq 13, 0
	.param .b64 param0;
	st.param.b64 	[param0], %rd29;
	.param .b64 param1;
	st.param.b64 	[param1], %rd19;
	.param .b32 retval0;
	call.uni (retval0), 
	vprintf, 
	(
	param0, 
	param1
	);
	ld.param.b32 	%r32, [retval0];
	} // callseq 13
	ld.global.f64 	%fd13, [%rd12+16];
	st.local.u32 	[%rd20], %r7;
	st.local.f64 	[%rd20+8], %fd13;
	{ // callseq 14, 0
	.param .b64 param0;
	st.param.b64 	[param0], %rd29;
	.param .b64 param1;
	st.param.b64 	[param1], %rd19;
	.param .b32 retval0;
	call.uni (retval0), 
	vprintf, 
	(
	param0, 
	param1
	);
	ld.param.b32 	%r34, [retval0];
	} // callseq 14
	ld.global.f64 	%fd14, [%rd12+24];
	st.local.u32 	[%rd20], %r10;
	st.local.f64 	[%rd20+8], %fd14;
	{ // callseq 15, 0
	.param .b64 param0;
	st.param.b64 	[param0], %rd29;
	.param .b64 param1;
	st.param.b64 	[param1], %rd19;
	.param .b32 retval0;
	call.uni (retval0), 
	vprintf, 
	(
	param0, 
	param1
	);
	ld.param.b32 	%r36, [retval0];
	} // callseq 15
	ld.global.f64 	%fd15, [%rd12+32];
	st.local.u32 	[%rd20], %r13;
	st.local.f64 	[%rd20+8], %fd15;
	{ // callseq 16, 0
	.param .b64 param0;
	st.param.b64 	[param0], %rd29;
	.param .b64 param1;
	st.param.b64 	[param1], %rd19;
	.param .b32 retval0;
	call.uni (retval0), 
	vprintf, 
	(
	param0, 
	param1
	);
	ld.param.b32 	%r38, [retval0];
	} // callseq 16
	{ // callseq 17, 0
	.param .b64 param0;
	st.param.b64 	[param0], %rd25;
	.param .b64 param1;
	st.param.b64 	[param1], 0;
	.param .b32 retval0;
	call.uni (retval0), 
	vprintf, 
	(
	param0, 
	param1
	);
	ld.param.b32 	%r40, [retval0];
	} // callseq 17
	ld.global.u32 	%r42, [%rd13];
	st.local.v2.u32 	[%rd20], {%r1, %r42};
	mov.u64 	%rd30, $str$4;
	cvta.global.u64 	%rd31, %rd30;
	{ // callseq 18, 0
	.param .b64 param0;
	st.param.b64 	[param0], %rd31;
	.param .b64 param1;
	st.param.b64 	[param1], %rd19;
	.param .b32 retval0;
	call.uni (retval0), 
	vprintf, 
	(
	param0, 
	param1
	);
	ld.param.b32 	%r43, [retval0];
	} // callseq 18
	ld.global.u32 	%r45, [%rd13+4];
	st.local.v2.u32 	[%rd20], {%r4, %r45};
	{ // callseq 19, 0
	.param .b64 param0;
	st.param.b64 	[param0], %rd31;
	.param .b64 param1;
	st.param.b64 	[param1], %rd19;
	.param .b32 retval0;
	call.uni (retval0), 
	vprintf, 
	(
	param0, 
	param1
	);
	ld.param.b32 	%r46, [retval0];
	} // callseq 19
	ld.global.u32 	%r48, [%rd13+8];
	st.local.v2.u32 	[%rd20], {%r7, %r48};
	{ // callseq 20, 0
	.param .b64 param0;
	st.param.b64 	[param0], %rd31;
	.param .b64 param1;
	st.param.b64 	[param1], %rd19;
	.param .b32 retval0;
	call.uni (retval0), 
	vprintf, 
	(
	param0, 
	param1
	);
	ld.param.b32 	%r49, [retval0];
	} // callseq 20
	ld.global.u32 	%r51, [%rd13+12];
	st.local.v2.u32 	[%rd20], {%r10, %r51};
	{ // callseq 21, 0
	.param .b64 param0;
	st.param.b64 	[param0], %rd31;
	.param .b64 param1;
	st.param.b64 	[param1], %rd19;
	.param .b32 retval0;
	call.uni (retval0), 
	vprintf, 
	(
	param0, 
	param1
	);
	ld.param.b32 	%r52, [retval0];
	} // callseq 21
	ld.global.u32 	%r54, [%rd13+16];
	st.local.v2.u32 	[%rd20], {%r13, %r54};
	{ // callseq 22, 0
	.param .b64 param0;
	st.param.b64 	[param0], %rd31;
	.param .b64 param1;
	st.param.b64 	[param1], %rd19;
	.param .b32 retval0;
	call.uni (retval0), 
	vprintf, 
	(
	param0, 
	param1
	);
	ld.param.b32 	%r55, [retval0];
	} // callseq 22
	{ // callseq 23, 0
	.param .b64 param0;
	st.param.b64 	[param0], %rd25;
	.param .b64 param1;
	st.param.b64 	[param1], 0;
	.param .b32 retval0;
	call.uni (retval0), 
	vprintf, 
	(
	param0, 
	param1
	);
	ld.param.b32 	%r57, [retval0];
	} // callseq 23
	ld.global.u32 	%r59, [%rd14];
	st.local.v2.u32 	[%rd20], {%r1, %r59};
	mov.u64 	%rd32, $str$5;
	cvta.global.u64 	%rd33, %rd32;
	{ // callseq 24, 0
	.param .b64 param0;
	st.param.b64 	[param0], %rd33;
	.param .b64 param1;
	st.param.b64 	[param1], %rd19;
	.param .b32 retval0;
	call.uni (retval0), 
	vprintf, 
	(
	param0, 
	param1
	);
	ld.param.b32 	%r60, [retval0];
	} // callseq 24
	ld.global.u32 	%r62, [%rd14+4];
	st.local.v2.u32 	[%rd20], {%r4, %r62};
	{ // callseq 25, 0
	.param .b64 param0;
	st.param.b64 	[param0], %rd33;
	.param .b64 param1;
	st.param.b64 	[param1], %rd19;
	.param .b32 retval0;
	call.uni (retval0), 
	vprintf, 
	(
	param0, 
	param1
	);
	ld.param.b32 	%r63, [retval0];
	} // callseq 25
	ld.global.u32 	%r65, [%rd14+8];
	st.local.v2.u32 	[%rd20], {%r7, %r65};
	{ // callseq 26, 0
	.param .b64 param0;
	st.param.b64 	[param0], %rd33;
	.param .b64 param1;
	st.param.b64 	[param1], %rd19;
	.param .b32 retval0;
	call.uni (retval0), 
	vprintf, 
	(
	param0, 
	param1
	);
	ld.param.b32 	%r66, [retval0];
	} // callseq 26
	ld.global.u32 	%r68, [%rd14+12];
	st.local.v2.u32 	[%rd20], {%r10, %r68};
	{ // callseq 27, 0
	.param .b64 param0;
	st.param.b64 	[param0], %rd33;
	.param .b64 param1;
	st.param.b64 	[param1], %rd19;
	.param .b32 retval0;
	call.uni (retval0), 
	vprintf, 
	(
	param0, 
	param1
	);
	ld.param.b32 	%r69, [retval0];
	} // callseq 27
	ld.global.u32 	%r71, [%rd14+16];
	st.local.v2.u32 	[%rd20], {%r13, %r71};
	{ // callseq 28, 0
	.param .b64 param0;
	st.param.b64 	[param0], %rd33;
	.param .b64 param1;
	st.param.b64 	[param1], %rd19;
	.param .b32 retval0;
	call.uni (retval0), 
	vprintf, 
	(
	param0, 
	param1
	);
	ld.param.b32 	%r72, [retval0];
	} // callseq 28
	{ // callseq 29, 0
	.param .b64 param0;
	st.param.b64 	[param0], %rd25;
	.param .b64 param1;
	st.param.b64 	[param1], 0;
	.param .b32 retval0;
	call.uni (retval0), 
	vprintf, 
	(
	param0, 
	param1
	);
	ld.param.b32 	%r74, [retval0];
	} // callseq 29
	ld.global.u32 	%r76, [%rd15];
	st.local.v2.u32 	[%rd20], {%r1, %r76};
	mov.u64 	%rd34, $str$6;
	cvta.global.u64 	%rd35, %rd34;
	{ // callseq 30, 0
	.param .b64 param0;
	st.param.b64 	[param0], %rd35;
	.param .b64 param1;
	st.param.b64 	[param1], %rd19;
	.param .b32 retval0;
	call.uni (retval0), 
	vprintf, 
	(
	param0, 
	param1
	);
	ld.param.b32 	%r77, [retval0];
	} // callseq 30
	ld.global.u32 	%r79, [%rd15+4];
	st.local.v2.u32 	[%rd20], {%r4, %r79};
	{ // callseq 31, 0
	.param .b64 param0;
	st.param.b64 	[param0], %rd35;
	.param .b64 param1;
	st.param.b64 	[param1], %rd19;
	.param .b32 retval0;
	call.uni (retval0), 
	vprintf, 
	(
	param0, 
	param1
	);
	ld.param.b32 	%r80, [retval0];
	} // callseq 31
	ld.global.u32 	%r82, [%rd15+8];
	st.local.v2.u32 	[%rd20], {%r7, %r82};
	{ // callseq 32, 0
	.param .b64 param0;
	st.param.b64 	[param0], %rd35;
	.param .b64 param1;
	st.param.b64 	[param1], %rd19;
	.param .b32 retval0;
	call.uni (retval0), 
	vprintf, 
	(
	param0, 
	param1
	);
	ld.param.b32 	%r83, [retval0];
	} // callseq 32
	ld.global.u32 	%r85, [%rd15+12];
	st.local.v2.u32 	[%rd20], {%r10, %r85};
	{ // callseq 33, 0
	.param .b64 param0;
	st.param.b64 	[param0], %rd35;
	.param .b64 param1;
	st.param.b64 	[param1], %rd19;
	.param .b32 retval0;
	call.uni (retval0), 
	vprintf, 
	(
	param0, 
	param1
	);
	ld.param.b32 	%r86, [retval0];
	} // callseq 33
	ld.global.u32 	%r88, [%rd15+16];
	st.local.v2.u32 	[%rd20], {%r13, %r88};
	{ // callseq 34, 0
	.param .b64 param0;
	st.param.b64 	[param0], %rd35;
	.param .b64 param1;
	st.param.b64 	[param1], %rd19;
	.param .b32 retval0;
	call.uni (retval0), 
	vprintf, 
	(
	param0, 
	param1
	);
	ld.param.b32 	%r89, [retval0];
	} // callseq 34
	{ // callseq 35, 0
	.param .b64 param0;
	st.param.b64 	[param0], %rd25;
	.param .b64 param1;
	st.param.b64 	[param1], 0;
	.param .b32 retval0;
	call.uni (retval0), 
	vprintf, 
	(
	param0, 
	param1
	);
	ld.param.b32 	%r91, [retval0];
	} // callseq 35
	ld.global.u32 	%r93, [%rd16];
	st.local.v2.u32 	[%rd20], {%r1, %r93};
	mov.u64 	%rd36, $str$7;
	cvta.global.u64 	%rd37, %rd36;
	{ // callseq 36, 0
	.param .b64 param0;
	st.param.b64 	[param0], %rd37;
	.param .b64 param1;
	st.param.b64 	[param1], %rd19;
	.param .b32 retval0;
	call.uni (retval0), 
	vprintf, 
	(
	param0, 
	param1
	);
	ld.param.b32 	%r94, [retval0];
	} // callseq 36
	ld.global.u32 	%r96, [%rd16+4];
	st.local.v2.u32 	[%rd20], {%r4, %r96};
	{ // callseq 37, 0
	.param .b64 param0;
	st.param.b64 	[param0], %rd37;
	.param .b64 param1;
	st.param.b64 	[param1], %rd19;
	.param .b32 retval0;
	call.uni (retval0), 
	vprintf, 
	(
	param0, 
	param1
	);
	ld.param.b32 	%r97, [retval0];
	} // callseq 37
	ld.global.u32 	%r99, [%rd16+8];
	st.local.v2.u32 	[%rd20], {%r7, %r99};
	{ // callseq 38, 0
	.param .b64 param0;
	st.param.b64 	[param0], %rd37;
	.param .b64 param1;
	st.param.b64 	[param1], %rd19;
	.param .b32 retval0;
	call.uni (retval0), 
	vprintf, 
	(
	param0, 
	param1
	);
	ld.param.b32 	%r100, [retval0];
	} // callseq 38
	ld.global.u32 	%r102, [%rd16+12];
	st.local.v2.u32 	[%rd20], {%r10, %r102};
	{ // callseq 39, 0
	.param .b64 param0;
	st.param.b64 	[param0], %rd37;
	.param .b64 param1;
	st.param.b64 	[param1], %rd19;
	.param .b32 retval0;
	call.uni (retval0), 
	vprintf, 
	(
	param0, 
	param1
	);
	ld.param.b32 	%r103, [retval0];
	} // callseq 39
	ld.global.u32 	%r105, [%rd16+16];
	st.local.v2.u32 	[%rd20], {%r13, %r105};
	{ // callseq 40, 0
	.param .b64 param0;
	st.param.b64 	[param0], %rd37;
	.param .b64 param1;
	st.param.b64 	[param1], %rd19;
	.param .b32 retval0;
	call.uni (retval0), 
	vprintf, 
	(
	param0, 
	param1
	);
	ld.param.b32 	%r106, [retval0];
	} // callseq 40
	{ // callseq 41, 0
	.param .b64 param0;
	st.param.b64 	[param0], %rd25;
	.param .b64 param1;
	st.param.b64 	[param1], 0;
	.param .b32 retval0;
	call.uni (retval0), 
	vprintf, 
	(
	param0, 
	param1
	);
	ld.param.b32 	%r108, [retval0];
	} // callseq 41
	ld.global.u32 	%r110, [%rd17];
	st.local.v2.u32 	[%rd20], {%r1, %r110};
	mov.u64 	%rd38, $str$8;
	cvta.global.u64 	%rd39, %rd38;
	{ // callseq 42, 0
	.param .b64 param0;
	st.param.b64 	[param0], %rd39;
	.param .b64 param1;
	st.param.b64 	[param1], %rd19;
	.param .b32 retval0;
	call.uni (retval0), 
	vprintf, 
	(
	param0, 
	param1
	);
	ld.param.b32 	%r111, [retval0];
	} // callseq 42
	ld.global.u32 	%r113, [%rd17+4];
	st.local.v2.u32 	[%rd20], {%r4, %r113};
	{ // callseq 43, 0
	.param .b64 param0;
	st.param.b64 	[param0], %rd39;
	.param .b64 param1;
	st.param.b64 	[param1], %rd19;
	.param .b32 retval0;
	call.uni (retval0), 
	vprintf, 
	(
	param0, 
	param1
	);
	ld.param.b32 	%r114, [retval0];
	} // callseq 43
	ld.global.u32 	%r116, [%rd17+8];
	st.local.v2.u32 	[%rd20], {%r7, %r116};
	{ // callseq 44, 0
	.param .b64 param0;
	st.param.b64 	[param0], %rd39;
	.param .b64 param1;
	st.param.b64 	[param1], %rd19;
	.param .b32 retval0;
	call.uni (retval0), 
	vprintf, 
	(
	param0, 
	param1
	);
	ld.param.b32 	%r117, [retval0];
	} // callseq 44
	ld.global.u32 	%r119, [%rd17+12];
	st.local.v2.u32 	[%rd20], {%r10, %r119};
	{ // callseq 45, 0
	.param .b64 param0;
	st.param.b64 	[param0], %rd39;
	.param .b64 param1;
	st.param.b64 	[param1], %rd19;
	.param .b32 retval0;
	call.uni (retval0), 
	vprintf, 
	(
	param0, 
	param1
	);
	ld.param.b32 	%r120, [retval0];
	} // callseq 45
	ld.global.u32 	%r122, [%rd17+16];
	st.local.v2.u32 	[%rd20], {%r13, %r122};
	{ // callseq 46, 0
	.param .b64 param0;
	st.param.b64 	[param0], %rd39;
	.param .b64 param1;
	st.param.b64 	[param1], %rd19;
	.param .b32 retval0;
	call.uni (retval0), 
	vprintf, 
	(
	param0, 
	param1
	);
	ld.param.b32 	%r123, [retval0];
	} // callseq 46
	{ // callseq 47, 0
	.param .b64 param0;
	st.param.b64 	[param0], %rd25;
	.param .b64 param1;
	st.param.b64 	[param1], 0;
	.param .b32 retval0;
	call.uni (retval0), 
	vprintf, 
	(
	param0, 
	param1
	);
	ld.param.b32 	%r125, [retval0];
	} // callseq 47
	ld.global.f64 	%fd16, [%rd18];
	st.local.u32 	[%rd20], %r1;
	st.local.f64 	[%rd20+8], %fd16;
	mov.u64 	%rd40, $str$9;
	cvta.global.u64 	%rd41, %rd40;
	{ // callseq 48, 0
	.param .b64 param0;
	st.param.b64 	[param0], %rd41;
	.param .b64 param1;
	st.param.b64 	[param1], %rd19;
	.param .b32 retval0;
	call.uni (retval0), 
	vprintf, 
	(
	param0, 
	param1
	);
	ld.param.b32 	%r127, [retval0];
	} // callseq 48
	ld.global.f64 	%fd17, [%rd18+8];
	st.local.u32 	[%rd20], %r4;
	st.local.f64 	[%rd20+8], %fd17;
	{ // callseq 49, 0
	.param .b64 param0;
	st.param.b64 	[param0], %rd41;
	.param .b64 param1;
	st.param.b64 	[param1], %rd19;
	.param .b32 retval0;
	call.uni (retval0), 
	vprintf, 
	(
	param0, 
	param1
	);
	ld.param.b32 	%r129, [retval0];
	} // callseq 49
	ld.global.f64 	%fd18, [%rd18+16];
	st.local.u32 	[%rd20], %r7;
	st.local.f64 	[%rd20+8], %fd18;
	{ // callseq 50, 0
	.param .b64 param0;
	st.param.b64 	[param0], %rd41;
	.param .b64 param1;
	st.param.b64 	[param1], %rd19;
	.param .b32 retval0;
	call.uni (retval0), 
	vprintf, 
	(
	param0, 
	param1
	);
	ld.param.b32 	%r131, [retval0];
	} // callseq 50
	ld.global.f64 	%fd19, [%rd18+24];
	st.local.u32 	[%rd20], %r10;
	st.local.f64 	[%rd20+8], %fd19;
	{ // callseq 51, 0
	.param .b64 param0;
	st.param.b64 	[param0], %rd41;
	.param .b64 param1;
	st.param.b64 	[param1], %rd19;
	.param .b32 retval0;
	call.uni (retval0), 
	vprintf, 
	(
	param0, 
	param1
	);
	ld.param.b32 	%r133, [retval0];
	} // callseq 51
	ld.global.f64 	%fd20, [%rd18+32];
	st.local.u32 	[%rd20], %r13;
	st.local.f64 	[%rd20+8], %fd20;
	{ // callseq 52, 0
	.param .b64 param0;
	st.param.b64 	[param0], %rd41;
	.param .b64 param1;
	st.param.b64 	[param1], %rd19;
	.param .b32 retval0;
	call.uni (retval0), 
	vprintf, 
	(
	param0, 
	param1
	);
	ld.param.b32 	%r135, [retval0];
	} // callseq 52
	{ // callseq 53, 0
	.param .b64 param0;
	st.param.b64 	[param0], %rd25;
	.param .b64 param1;
	st.param.b64 	[param1], 0;
	.param .b32 retval0;
	call.uni (retval0), 
	vprintf, 
	(
	param0, 
	param1
	);
	ld.param.b32 	%r137, [retval0];
	} // callseq 53
	cvta.to.global.u64 	%rd42, %rd10;
	ld.global.f32 	%f1, [%rd42];
	cvt.f64.f32 	%fd21, %f1;
	st.local.u32 	[%rd20], %r1;
	st.local.f64 	[%rd20+8], %fd21;
	mov.u64 	%rd43, $str$10;
	cvta.global.u64 	%rd44, %rd43;
	{ // callseq 54, 0
	.param .b64 param0;
	st.param.b64 	[param0], %rd44;
	.param .b64 param1;
	st.param.b64 	[param1], %rd19;
	.param .b32 retval0;
	call.uni (retval0), 
	vprintf, 
	(
	param0, 
	param1
	);
	ld.param.b32 	%r139, [retval0];
	} // callseq 54
	ld.global.f32 	%f2, [%rd42+4];
	cvt.f64.f32 	%fd22, %f2;
	st.local.u32 	[%rd20], %r4;
	st.local.f64 	[%rd20+8], %fd22;
	{ // callseq 55, 0
	.param .b64 param0;
	st.param.b64 	[param0], %rd44;
	.param .b64 param1;
	st.param.b64 	[param1], %rd19;
	.param .b32 retval0;
	call.uni (retval0), 
	vprintf, 
	(
	param0, 
	param1
	);
	ld.param.b32 	%r141, [retval0];
	} // callseq 55
	ld.global.f32 	%f3, [%rd42+8];
	cvt.f64.f32 	%fd23, %f3;
	st.local.u32 	[%rd20], %r7;
	st.local.f64 	[%rd20+8], %fd23;
	{ // callseq 56, 0
	.param .b64 param0;
	st.param.b64 	[param0], %rd44;
	.param .b64 param1;
	st.param.b64 	[param1], %rd19;
	.param .b32 retval0;
	call.uni (retval0), 
	vprintf, 
	(
	param0, 
	param1
	);
	ld.param.b32 	%r143, [retval0];
	} // callseq 56
	ld.global.f32 	%f4, [%rd42+12];
	cvt.f64.f32 	%fd24, %f4;
	st.local.u32 	[%rd20], %r10;
	st.local.f64 	[%rd20+8], %fd24;
	{ // callseq 57, 0
	.param .b64 param0;
	st.param.b64 	[param0], %rd44;
	.param .b64 param1;
	st.param.b64 	[param1], %rd19;
	.param .b32 retval0;
	call.uni (retval0), 
	vprintf, 
	(
	param0, 
	param1
	);
	ld.param.b32 	%r145, [retval0];
	} // callseq 57
	ld.global.f32 	%f5, [%rd42+16];
	cvt.f64.f32 	%fd25, %f5;
	st.local.u32 	[%rd20], %r13;
	st.local.f64 	[%rd20+8], %fd25;
	{ // callseq 58, 0
	.param .b64 param0;
	st.param.b64 	[param0], %rd44;
	.param .b64 param1;
	st.param.b64 	[param1], %rd19;
	.param .b32 retval0;
	call.uni (retval0), 
	vprintf, 
	(
	param0, 
	param1
	);
	ld.param.b32 	%r147, [retval0];
	} // callseq 58
	{ // callseq 59, 0
	.param .b64 param0;
	st.param.b64 	[param0], %rd25;
	.param .b64 param1;
	st.param.b64 	[param1], 0;
	.param .b32 retval0;
	call.uni (retval0), 
	vprintf, 
	(
	param0, 
	param1
	);
	ld.param.b32 	%r149, [retval0];
	} // callseq 59
	ret;

}


// ===== COMPILED SASS (sm_100) =====

	.target	sm_100

	.elftype	@"ET_EXEC"


//--------------------- .note.nv.tkinfo           --------------------------
	.section	.note.nv.tkinfo,"",@"SHT_NOTE"
	.sectionflags	@"SHF_NOTE_NV_TKINFO"
	.tkinfo
        /*0018*/ 	.word	0x00000002
        /*0030*/ 	.string	""
        /*0030*/ 	.string	"ptxas"
        /*0030*/ 	.string	"Cuda compilation tools, release 13.0, V13.0.88"
        /*0030*/ 	.string	"Build cuda_13.0.r13.0/compiler.36424714_0"
        /*0030*/ 	.string	"-arch sm_100 -m 64 "



//--------------------- .note.nv.cuinfo           --------------------------
	.section	.note.nv.cuinfo,"",@"SHT_NOTE"
	.sectionflags	@"SHF_NOTE_NV_CUINFO"
        /*0018*/ 	.short	0x0002
        /*001a*/ 	.short	0x0064
        /*001c*/ 	.short	0x0082
	.zero		2


//--------------------- .nv.info                  --------------------------
	.section	.nv.info,"",@"SHT_CUDA_INFO"
	.align	4


	//----- nvinfo : EIATTR_REGCOUNT
	.align		4
        /*0000*/ 	.byte	0x04, 0x2f
        /*0002*/ 	.short	(.L_12 - .L_11)
	.align		4
.L_11:
        /*0004*/ 	.word	index@(_Z10testKernelPdS_S_PiS0_S0_S0_S0_S_Pf)
        /*0008*/ 	.word	0x00000018


	//----- nvinfo : EIATTR_FRAME_SIZE
	.align		4
.L_12:
        /*000c*/ 	.byte	0x04, 0x11
        /*000e*/ 	.short	(.L_14 - .L_13)
	.align		4
.L_13:
        /*0010*/ 	.word	index@(_Z10testKernelPdS_S_PiS0_S0_S0_S0_S_Pf)
        /*0014*/ 	.word	0x00000010


	//----- nvinfo : EIATTR_MIN_STACK_SIZE
	.align		4
.L_14:
        /*0018*/ 	.byte	0x04, 0x12
        /*001a*/ 	.short	(.L_16 - .L_15)
	.align		4
.L_15:
        /*001c*/ 	.word	index@(_Z10testKernelPdS_S_PiS0_S0_S0_S0_S_Pf)
        /*0020*/ 	.word	0x00000010
.L_16:


//--------------------- .nv.compat                --------------------------
	.section	.nv.compat,"",@"SHT_CUDA_COMPAT_INFO"
	.align	4
        /*0000*/ 	.byte	0x02, 0x09, 0x00, 0x00, 0x02, 0x02, 0x01, 0x00, 0x02, 0x05, 0x05, 0x00, 0x03, 0x07, 0x01, 0x01
        /*0010*/ 	.byte	0x02, 0x03, 0x00, 0x00, 0x02, 0x06, 0x01, 0x00, 0x04, 0x0b, 0x08, 0x00, 0x09, 0x00, 0x00, 0x00
        /*0020*/ 	.byte	0x00, 0x00, 0x00, 0x00


//--------------------- .nv.info._Z10testKernelPdS_S_PiS0_S0_S0_S0_S_Pf --------------------------
	.section	.nv.info._Z10testKernelPdS_S_PiS0_S0_S0_S0_S_Pf,"",@"SHT_CUDA_INFO"
	.sectionflags	@""
	.align	4


	//----- nvinfo : EIATTR_CUDA_API_VERSION
	.align		4
        /*0000*/ 	.byte	0x04, 0x37
        /*0002*/ 	.short	(.L_18 - .L_17)
.L_17:
        /*0004*/ 	.word	0x00000082


	//----- nvinfo : EIATTR_KPARAM_INFO
	.align		4
.L_18:
        /*0008*/ 	.byte	0x04, 0x17
        /*000a*/ 	.short	(.L_20 - .L_19)
.L_19:
        /*000c*/ 	.word	0x00000000
        /*0010*/ 	.short	0x0009
        /*0012*/ 	.short	0x0048
        /*0014*/ 	.byte	0x00, 0xf5, 0x21, 0x00


	//----- nvinfo : EIATTR_KPARAM_INFO
	.align		4
.L_20:
        /*0018*/ 	.byte	0x04, 0x17
        /*001a*/ 	.short	(.L_22 - .L_21)
.L_21:
        /*001c*/ 	.word	0x00000000
        /*0020*/ 	.short	0x0008
        /*0022*/ 	.short	0x0040
        /*0024*/ 	.byte	0x00, 0xf5, 0x21, 0x00


	//----- nvinfo : EIATTR_KPARAM_INFO
	.align		4
.L_22:
        /*0028*/ 	.byte	0x04, 0x17
        /*002a*/ 	.short	(.L_24 - .L_23)
.L_23:
        /*002c*/ 	.word	0x00000000
        /*0030*/ 	.short	0x0007
        /*0032*/ 	.short	0x0038
        /*0034*/ 	.byte	0x00, 0xf5, 0x21, 0x00


	//----- nvinfo : EIATTR_KPARAM_INFO
	.align		4
.L_24:
        /*0038*/ 	.byte	0x04, 0x17
        /*003a*/ 	.short	(.L_26 - .L_25)
.L_25:
        /*003c*/ 	.word	0x00000000
        /*0040*/ 	.short	0x0006
        /*0042*/ 	.short	0x0030
        /*0044*/ 	.byte	0x00, 0xf5, 0x21, 0x00


	//----- nvinfo : EIATTR_KPARAM_INFO
	.align		4
.L_26:
        /*0048*/ 	.byte	0x04, 0x17
        /*004a*/ 	.short	(.L_28 - .L_27)
.L_27:
        /*004c*/ 	.word	0x00000000
        /*0050*/ 	.short	0x0005
        /*0052*/ 	.short	0x0028
        /*0054*/ 	.byte	0x00, 0xf5, 0x21, 0x00


	//----- nvinfo : EIATTR_KPARAM_INFO
	.align		4
.L_28:
        /*0058*/ 	.byte	0x04, 0x17
        /*005a*/ 	.short	(.L_30 - .L_29)
.L_29:
        /*005c*/ 	.word	0x00000000
        /*0060*/ 	.short	0x0004
        /*0062*/ 	.short	0x0020
        /*0064*/ 	.byte	0x00, 0xf5, 0x21, 0x00


	//----- nvinfo : EIATTR_KPARAM_INFO
	.align		4
.L_30:
        /*0068*/ 	.byte	0x04, 0x17
        /*006a*/ 	.short	(.L_32 - .L_31)
.L_31:
        /*006c*/ 	.word	0x00000000
        /*0070*/ 	.short	0x0003
        /*0072*/ 	.short	0x0018
        /*0074*/ 	.byte	0x00, 0xf5, 0x21, 0x00


	//----- nvinfo : EIATTR_KPARAM_INFO
	.align		4
.L_32:
        /*0078*/ 	.byte	0x04, 0x17
        /*007a*/ 	.short	(.L_34 - .L_33)
.L_33:
        /*007c*/ 	.word	0x00000000
        /*0080*/ 	.short	0x0002
        /*0082*/ 	.short	0x0010
        /*0084*/ 	.byte	0x00, 0xf5, 0x21, 0x00


	//----- nvinfo : EIATTR_KPARAM_INFO
	.align		4
.L_34:
        /*0088*/ 	.byte	0x04, 0x17
        /*008a*/ 	.short	(.L_36 - .L_35)
.L_35:
        /*008c*/ 	.word	0x00000000
        /*0090*/ 	.short	0x0001
        /*0092*/ 	.short	0x0008
        /*0094*/ 	.byte	0x00, 0xf5, 0x21, 0x00


	//----- nvinfo : EIATTR_KPARAM_INFO
	.align		4
.L_36:
        /*0098*/ 	.byte	0x04, 0x17
        /*009a*/ 	.short	(.L_38 - .L_37)
.L_37:
        /*009c*/ 	.word	0x00000000
        /*00a0*/ 	.short	0x0000
        /*00a2*/ 	.short	0x0000
        /*00a4*/ 	.byte	0x00, 0xf5, 0x21, 0x00


	//----- nvinfo : EIATTR_SPARSE_MMA_MASK
	.align		4
.L_38:
        /*00a8*/ 	.byte	0x03, 0x50
        /*00aa*/ 	.short	0x0000


	//----- nvinfo : EIATTR_MAXREG_COUNT
	.align		4
        /*00ac*/ 	.byte	0x03, 0x1b
        /*00ae*/ 	.short	0x00ff


	//----- nvinfo : EIATTR_EXTERNS
	.align		4
        /*00b0*/ 	.byte	0x04, 0x0f
        /*00b2*/ 	.short	(.L_40 - .L_39)


	//   ....[0]....
	.align		4
.L_39:
        /*00b4*/ 	.word	index@(vprintf)


	//----- nvinfo : EIATTR_MERCURY_ISA_VERSION
	.align		4
.L_40:
        /*00b8*/ 	.byte	0x03, 0x5f
        /*00ba*/ 	.short	0x0101


	//----- nvinfo : EIATTR_VRC_CTA_INIT_COUNT
	.align		4
        /*00bc*/ 	.byte	0x02, 0x4a
	.zero		1
	.zero		1


	//----- nvinfo : EIATTR_SYSCALL_OFFSETS
	.align		4
        /*00c0*/ 	.byte	0x04, 0x46
        /*00c2*/ 	.short	(.L_42 - .L_41)


	//   ....[0]....
.L_41:
        /*00c4*/ 	.word	0x00000130


	//   ....[1]....
        /*00c8*/ 	.word	0x00000200


	//   ....[2]....
        /*00cc*/ 	.word	0x000002d0


	//   ....[3]....
        /*00d0*/ 	.word	0x000003a0


	//   ....[4]....
        /*00d4*/ 	.word	0x00000470


	//   ....[5]....
        /*00d8*/ 	.word	0x000004e0


	//   ....[6]....
        /*00dc*/ 	.word	0x000005a0


	//   ....[7]....
        /*00e0*/ 	.word	0x00000670


	//   ....[8]....
        /*00e4*/ 	.word	0x00000740


	//   ....[9]....
        /*00e8*/ 	.word	0x00000810


	//   ....[10]....
        /*00ec*/ 	.word	0x000008e0


	//   ....[11]....
        /*00f0*/ 	.word	0x00000950


	//   ....[12]....
        /*00f4*/ 	.word	0x00000a10


	//   ....[13]....
        /*00f8*/ 	.word	0x00000ae0


	//   ....[14]....
        /*00fc*/ 	.word	0x00000bb0


	//   ....[15]....
        /*0100*/ 	.word	0x00000c80


	//   ....[16]....
        /*0104*/ 	.word	0x00000d50


	//   ....[17]....
        /*0108*/ 	.word	0x00000dc0


	//   ....[18]....
        /*010c*/ 	.word	0x00000e80


	//   ....[19]....
        /*0110*/ 	.word	0x00000f40


	//   ....[20]....
        /*0114*/ 	.word	0x00001000


	//   ....[21]....
        /*0118*/ 	.word	0x000010c0


	//   ....[22]....
        /*011c*/ 	.word	0x00001180


	//   ....[23]....
        /*0120*/ 	.word	0x000011f0


	//   ....[24]....
        /*0124*/ 	.word	0x000012b0


	//   ....[25]....
        /*0128*/ 	.word	0x00001370


	//   ....[26]....
        /*012c*/ 	.word	0x00001430


	//   ....[27]....
        /*0130*/ 	.word	0x000014f0


	//   ....[28]....
        /*0134*/ 	.word	0x000015b0


	//   ....[29]....
        /*0138*/ 	.word	0x00001620


	//   ....[30]....
        /*013c*/ 	.word	0x000016e0


	//   ....[31]....
        /*0140*/ 	.word	0x000017a0


	//   ....[32]....
        /*0144*/ 	.word	0x00001860


	//   ....[33]....
        /*0148*/ 	.word	0x00001920


	//   ....[34]....
        /*014c*/ 	.word	0x000019e0


	//   ....[35]....
        /*0150*/ 	.word	0x00001a50


	//   ....[36]....
        /*0154*/ 	.word	0x00001b10


	//   ....[37]....
        /*0158*/ 	.word	0x00001bd0


	//   ....[38]....
        /*015c*/ 	.word	0x00001c90


	//   ....[39]....
        /*0160*/ 	.word	0x00001d50


	//   ....[40]....
        /*0164*/ 	.word	0x00001e10


	//   ....[41]....
        /*0168*/ 	.word	0x00001e80


	//   ....[42]....
        /*016c*/ 	.word	0x00001f40


	//   ....[43]....
        /*0170*/ 	.word	0x00002000


	//   ....[44]....
        /*0174*/ 	.word	0x000020c0


	//   ....[45]....
        /*0178*/ 	.word	0x00002180


	//   ....[46]....
        /*017c*/ 	.word	0x00002240


	//   ....[47]....
        /*0180*/ 	.word	0x000022b0


	//   ....[48]....
        /*0184*/ 	.word	0x00002370


	//   ....[49]....
        /*0188*/ 	.word	0x00002440


	//   ....[50]....
        /*018c*/ 	.word	0x00002510


	//   ....[51]....
        /*0190*/ 	.word	0x000025e0


	//   ....[52]....
        /*0194*/ 	.word	0x000026b0


	//   ....[53]....
        /*0198*/ 	.word	0x00002720


	//   ....[54]....
        /*019c*/ 	.word	0x000027f0


	//   ....[55]....
        /*01a0*/ 	.word	0x000028d0


	//   ....[56]....
        /*01a4*/ 	.word	0x000029b0


	//   ....[57]....
        /*01a8*/ 	.word	0x00002a90


	//   ....[58]....
        /*01ac*/ 	.word	0x00002b70


	//   ....[59]....
        /*01b0*/ 	.word	0x00002be0


	//----- nvinfo : EIATTR_EXIT_INSTR_OFFSETS
	.align		4
.L_42:
        /*01b4*/ 	.byte	0x04, 0x1c
        /*01b6*/ 	.short	(.L_44 - .L_43)


	//   ....[0]....
.L_43:
        /*01b8*/ 	.word	0x00002bf0


	//----- nvinfo : EIATTR_CBANK_PARAM_SIZE
	.align		4
.L_44:
        /*01bc*/ 	.byte	0x03, 0x19
        /*01be*/ 	.short	0x0050


	//----- nvinfo : EIATTR_PARAM_CBANK
	.align		4
        /*01c0*/ 	.byte	0x04, 0x0a
        /*01c2*/ 	.short	(.L_46 - .L_45)
	.align		4
.L_45:
        /*01c4*/ 	.word	index@(.nv.constant0._Z10testKernelPdS_S_PiS0_S0_S0_S0_S_Pf)
        /*01c8*/ 	.short	0x0380
        /*01ca*/ 	.short	0x0050


	//----- nvinfo : EIATTR_SW_WAR
	.align		4
.L_46:
        /*01cc*/ 	.byte	0x04, 0x36
        /*01ce*/ 	.short	(.L_48 - .L_47)
.L_47:
        /*01d0*/ 	.word	0x00000008
.L_48:


//--------------------- .nv.callgraph             --------------------------
	.section	.nv.callgraph,"",@"SHT_CUDA_CALLGRAPH"
	.align	4
	.sectionentsize	8
	.align		4
        /*0000*/ 	.word	0x00000000
	.align		4
        /*0004*/ 	.word	0xffffffff
	.align		4
        /*0008*/ 	.word	index@(_Z10testKernelPdS_S_PiS0_S0_S0_S0_S_Pf)
	.align		4
        /*000c*/ 	.word	index@(vprintf)
	.align		4
        /*0010*/ 	.word	0x00000000
	.align		4
        /*0014*/ 	.word	0xfffffffe
	.align		4
        /*0018*/ 	.word	0x00000000
	.align		4
        /*001c*/ 	.word	0xfffffffd
	.align		4
        /*0020*/ 	.word	0x00000000
	.align		4
        /*0024*/ 	.word	0xfffffffc


//--------------------- .nv.constant4             --------------------------
	.section	.nv.constant4,"a",@progbits
	.align	8
	.align		8
.nv.constant4:
        /*0000*/ 	.dword	vprintf
	.align		8
        /*0008*/ 	.dword	$str
	.align		8
        /*0010*/ 	.dword	$str$1
	.align		8
        /*0018*/ 	.dword	$str$2
	.align		8
        /*0020*/ 	.dword	$str$3
	.align		8
        /*0028*/ 	.dword	$str$4
	.align		8
        /*0030*/ 	.dword	$str$5
	.align		8
        /*0038*/ 	.dword	$str$6
	.align		8
        /*0040*/ 	.dword	$str$7
	.align		8
        /*0048*/ 	.dword	$str$8
	.align		8
        /*0050*/ 	.dword	$str$9
	.align		8
        /*0058*/ 	.dword	$str$10


//--------------------- .text._Z10testKernelPdS_S_PiS0_S0_S0_S0_S_Pf --------------------------
	.section	.text._Z10testKernelPdS_S_PiS0_S0_S0_S0_S_Pf,"ax",@progbits
	.align	128
        .global         _Z10testKernelPdS_S_PiS0_S0_S0_S0_S_Pf
        .type           _Z10testKernelPdS_S_PiS0_S0_S0_S0_S_Pf,@function
        .size           _Z10testKernelPdS_S_PiS0_S0_S0_S0_S_Pf,(.L_x_61 - _Z10testKernelPdS_S_PiS0_S0_S0_S0_S_Pf)
        .other          _Z10testKernelPdS_S_PiS0_S0_S0_S0_S_Pf,@"STO_CUDA_ENTRY STV_DEFAULT"
_Z10testKernelPdS_S_PiS0_S0_S0_S0_S_Pf:
.text._Z10testKernelPdS_S_PiS0_S0_S0_S0_S_Pf:
[----:B------:R-:W0:Y:S08]  /*0000*/  LDC R1, c[0x0][0x37c] ;  /* 0x0000df00ff017b82 */ /* 0x000e300000000800 */
[----:B------:R-:W1:Y:S01]  /*0010*/  LDC.64 R6, c[0x0][0x380] ;  /* 0x0000e000ff067b82 */ /* 0x000e620000000a00 */
[----:B------:R-:W1:Y:S01]  /*0020*/  LDCU.64 UR36, c[0x0][0x358] ;  /* 0x00006b00ff2477ac */ /* 0x000e620008000a00 */
[----:B0-----:R-:W-:Y:S01]  /*0030*/  VIADD R1, R1, 0xfffffff0 ;  /* 0xfffffff001017836 */ /* 0x001fe20000000000 */
[----:B------:R-:W0:Y:S01]  /*0040*/  LDCU UR4, c[0x0][0x2f8] ;  /* 0x00005f00ff0477ac */ /* 0x000e220008000800 */
[----:B------:R-:W-:Y:S01]  /*0050*/  MOV R2, 0x0 ;  /* 0x0000000000027802 */ /* 0x000fe20000000f00 */
[----:B------:R-:W2:Y:S01]  /*0060*/  LDCU UR5, c[0x0][0x2fc] ;  /* 0x00005f80ff0577ac */ /* 0x000ea20008000800 */
[----:B------:R-:W3:Y:S01]  /*0070*/  LDCU.64 UR6, c[0x4][0x8] ;  /* 0x01000100ff0677ac */ /* 0x000ee20008000a00 */
[----:B-1----:R1:W4:Y:S01]  /*0080*/  LDG.E.64 R8, desc[UR36][R6.64] ;  /* 0x0000002406087981 */ /* 0x002322000c1e1b00 */
[----:B------:R0:W4:Y:S02]  /*0090*/  LDC.64 R10, c[0x4][R2] ;  /* 0x01000000020a7b82 */ /* 0x0001240000000a00 */
[----:B0-----:R-:W-:Y:S01]  /*00a0*/  IADD3 R16, P0, PT, R1, UR4, RZ ;  /* 0x0000000401107c10 */ /* 0x001fe2000ff1e0ff */
[----:B------:R0:W-:Y:S04]  /*00b0*/  STL [R1], RZ ;  /* 0x000000ff01007387 */ /* 0x0001e80000100800 */
[----:B--2---:R-:W-:Y:S01]  /*00c0*/  IMAD.X R17, RZ, RZ, UR5, P0 ;  /* 0x00000005ff117e24 */ /* 0x004fe200080e06ff */
[----:B---3--:R-:W-:Y:S01]  /*00d0*/  MOV R4, UR6 ;  /* 0x0000000600047c02 */ /* 0x008fe20008000f00 */
[----:B------:R-:W-:-:S02]  /*00e0*/  IMAD.U32 R5, RZ, RZ, UR7 ;  /* 0x00000007ff057e24 */ /* 0x000fc4000f8e00ff */
[----:B-1----:R-:W-:Y:S01]  /*00f0*/  IMAD.MOV.U32 R6, RZ, RZ, R16 ;  /* 0x000000ffff067224 */ /* 0x002fe200078e0010 */
[----:B------:R-:W-:Y:S01]  /*0100*/  MOV R7, R17 ;  /* 0x0000001100077202 */ /* 0x000fe20000000f00 */
[----:B----4-:R0:W-:Y:S06]  /*0110*/  STL.64 [R1+0x8], R8 ;  /* 0x0000080801007387 */ /* 0x0101ec0000100a00 */
[----:B------:R-:W-:-:S07]  /*0120*/  LEPC R20, `(.L_x_0) ;  /* 0x000000001014794e */ /* 0x000fce0000000000 */
[----:B0-----:R-:W-:Y:S05]  /*0130*/  CALL.ABS.NOINC R10 ;  /* 0x000000000a007343 */ /* 0x001fea0003c00000 */
.L_x_0:
[----:B------:R-:W0:Y:S01]  /*0140*/  LDC.64 R8, c[0x0][0x380] ;  /* 0x0000e000ff087b82 */ /* 0x000e220000000a00 */
[----:B------:R-:W-:Y:S01]  /*0150*/  IMAD.MOV.U32 R0, RZ, RZ, 0x1 ;  /* 0x00000001ff007424 */ /* 0x000fe200078e00ff */
[----:B------:R-:W1:Y:S01]  /*0160*/  LDCU.64 UR4, c[0x4][0x8] ;  /* 0x01000100ff0477ac */ /* 0x000e620008000a00 */
[----:B0-----:R-:W2:Y:S05]  /*0170*/  LDG.E.64 R8, desc[UR36][R8.64+0x8] ;  /* 0x0000082408087981 */ /* 0x001eaa000c1e1b00 */
[----:B------:R0:W3:Y:S01]  /*0180*/  LDC.64 R10, c[0x4][R2] ;  /* 0x01000000020a7b82 */ /* 0x0000e20000000a00 */
[----:B-1----:R-:W-:Y:S01]  /*0190*/  IMAD.U32 R4, RZ, RZ, UR4 ;  /* 0x00000004ff047e24 */ /* 0x002fe2000f8e00ff */
[----:B------:R-:W-:Y:S01]  /*01a0*/  MOV R5, UR5 ;  /* 0x0000000500057c02 */ /* 0x000fe20008000f00 */
[----:B------:R0:W-:Y:S01]  /*01b0*/  STL [R1], R0 ;  /* 0x0000000001007387 */ /* 0x0001e20000100800 */
[----:B------:R-:W-:-:S02]  /*01c0*/  IMAD.MOV.U32 R6, RZ, RZ, R16 ;  /* 0x000000ffff067224 */ /* 0x000fc400078e0010 */
[----:B------:R-:W-:Y:S01]  /*01d0*/  IMAD.MOV.U32 R7, RZ, RZ, R17 ;  /* 0x000000ffff077224 */ /* 0x000fe200078e0011 */
[----:B--23--:R0:W-:Y:S06]  /*01e0*/  STL.64 [R1+0x8], R8 ;  /* 0x0000080801007387 */ /* 0x00c1ec0000100a00 */
[----:B------:R-:W-:-:S07]  /*01f0*/  LEPC R20, `(.L_x_1) ;  /* 0x000000001014794e */ /* 0x000fce0000000000 */
[----:B0-----:R-:W-:Y:S05]  /*0200*/  CALL.ABS.NOINC R10 ;  /* 0x000000000a007343 */ /* 0x001fea0003c00000 */
.L_x_1:
[----:B------:R-:W0:Y:S01]  /*0210*/  LDC.64 R8, c[0x0][0x380] ;  /* 0x0000e000ff087b82 */ /* 0x000e220000000a00 */
[----:B------:R-:W-:Y:S01]  /*0220*/  HFMA2 R0, -RZ, RZ, 0, 1.1920928955078125e-07 ;  /* 0x00000002ff007431 */ /* 0x000fe200000001ff */
[----:B------:R-:W1:Y:S01]  /*0230*/  LDCU.64 UR4, c[0x4][0x8] ;  /* 0x01000100ff0477ac */ /* 0x000e620008000a00 */
[----:B0-----:R-:W2:Y:S05]  /*0240*/  LDG.E.64 R8, desc[UR36][R8.64+0x10] ;  /* 0x0000102408087981 */ /* 0x001eaa000c1e1b00 */
[----:B------:R0:W3:Y:S01]  /*0250*/  LDC.64 R10, c[0x4][R2] ;  /* 0x01000000020a7b82 */ /* 0x0000e20000000a00 */
[----:B-1----:R-:W-:Y:S01]  /*0260*/  IMAD.U32 R4, RZ, RZ, UR4 ;  /* 0x00000004ff047e24 */ /* 0x002fe2000f8e00ff */
[----:B------:R-:W-:Y:S01]  /*0270*/  MOV R6, R16 ;  /* 0x0000001000067202 */ /* 0x000fe20000000f00 */
[----:B------:R0:W-:Y:S01]  /*0280*/  STL [R1], R0 ;  /* 0x0000000001007387 */ /* 0x0001e20000100800 */
[----:B------:R-:W-:-:S02]  /*0290*/  IMAD.U32 R5, RZ, RZ, UR5 ;  /* 0x00000005ff057e24 */ /* 0x000fc4000f8e00ff */
[----:B------:R-:W-:Y:S01]  /*02a0*/  IMAD.MOV.U32 R7, RZ, RZ, R17 ;  /* 0x000000ffff077224 */ /* 0x000fe200078e0011 */
[----:B--23--:R0:W-:Y:S06]  /*02b0*/  STL.64 [R1+0x8], R8 ;  /* 0x0000080801007387 */ /* 0x00c1ec0000100a00 */
[----:B------:R-:W-:-:S07]  /*02c0*/  LEPC R20, `(.L_x_2) ;  /* 0x000000001014794e */ /* 0x000fce0000000000 */
[----:B0-----:R-:W-:Y:S05]  /*02d0*/  CALL.ABS.NOINC R10 ;  /* 0x000000000a007343 */ /* 0x001fea0003c00000 */
.L_x_2:
[----:B------:R-:W0:Y:S01]  /*02e0*/  LDC.64 R8, c[0x0][0x380] ;  /* 0x0000e000ff087b82 */ /* 0x000e220000000a00 */
[----:B------:R-:W-:Y:S01]  /*02f0*/  IMAD.MOV.U32 R0, RZ, RZ, 0x3 ;  /* 0x00000003ff007424 */ /* 0x000fe200078e00ff */
[----:B------:R-:W1:Y:S01]  /*0300*/  LDCU.64 UR4, c[0x4][0x8] ;  /* 0x01000100ff0477ac */ /* 0x000e620008000a00 */
[----:B0-----:R-:W2:Y:S05]  /*0310*/  LDG.E.64 R8, desc[UR36][R8.64+0x18] ;  /* 0x0000182408087981 */ /* 0x001eaa000c1e1b00 */
[----:B------:R0:W3:Y:S01]  /*0320*/  LDC.64 R10, c[0x4][R2] ;  /* 0x01000000020a7b82 */ /* 0x0000e20000000a00 */
[----:B-1----:R-:W-:Y:S01]  /*0330*/  MOV R4, UR4 ;  /* 0x0000000400047c02 */ /* 0x002fe20008000f00 */
[----:B------:R-:W-:Y:S01]  /*0340*/  IMAD.U32 R5, RZ, RZ, UR5 ;  /* 0x00000005ff057e24 */ /* 0x000fe2000f8e00ff */
[----:B------:R0:W-:Y:S01]  /*0350*/  STL [R1], R0 ;  /* 0x0000000001007387 */ /* 0x0001e20000100800 */
[----:B------:R-:W-:Y:S01]  /*0360*/  IMAD.MOV.U32 R6, RZ, RZ, R16 ;  /* 0x000000ffff067224 */ /* 0x000fe200078e0010 */
[----:B------:R-:W-:-:S02]  /*0370*/  MOV R7, R17 ;  /* 0x0000001100077202 */ /* 0x000fc40000000f00 */
[----:B--23--:R0:W-:Y:S05]  /*0380*/  STL.64 [R1+0x8], R8 ;  /* 0x0000080801007387 */ /* 0x00c1ea0000100a00 */
[----:B------:R-:W-:-:S07]  /*0390*/  LEPC R20, `(.L_x_3) ;  /* 0x000000001014794e */ /* 0x000fce0000000000 */
[----:B0-----:R-:W-:Y:S05]  /*03a0*/  CALL.ABS.NOINC R10 ;  /* 0x000000000a007343 */ /* 0x001fea0003c00000 */
.L_x_3:
        /* <DEDUP_REMOVED lines=13> */
.L_x_4:
[----:B------:R0:W1:Y:S01]  /*0480*/  LDC.64 R8, c[0x4][R2] ;  /* 0x0100000002087b82 */ /* 0x0000620000000a00 */
[----:B------:R-:W2:Y:S01]  /*0490*/  LDCU.64 UR4, c[0x4][0x10] ;  /* 0x01000200ff0477ac */ /* 0x000ea20008000a00 */
[----:B------:R-:W-:Y:S02]  /*04a0*/  CS2R R6, SRZ ;  /* 0x0000000000067805 */ /* 0x000fe4000001ff00 */
[----:B--2---:R-:W-:Y:S01]  /*04b0*/  MOV R4, UR4 ;  /* 0x0000000400047c02 */ /* 0x004fe20008000f00 */
[----:B0-----:R-:W-:-:S07]  /*04c0*/  IMAD.U32 R5, RZ, RZ, UR5 ;  /* 0x00000005ff057e24 */ /* 0x001fce000f8e00ff */
[----:B------:R-:W-:-:S07]  /*04d0*/  LEPC R20, `(.L_x_5) ;  /* 0x000000001014794e */ /* 0x000fce0000000000 */
[----:B-1----:R-:W-:Y:S05]  /*04e0*/  CALL.ABS.NOINC R8 ;  /* 0x0000000008007343 */ /* 0x002fea0003c00000 */
.L_x_5:
[----:B------:R-:W0:Y:S01]  /*04f0*/  LDC.64 R8, c[0x0][0x388] ;  /* 0x0000e200ff087b82 */ /* 0x000e220000000a00 */
[----:B------:R-:W1:Y:S01]  /*0500*/  LDCU.64 UR4, c[0x4][0x18] ;  /* 0x01000300ff0477ac */ /* 0x000e620008000a00 */
[----:B0-----:R-:W2:Y:S06]  /*0510*/  LDG.E.64 R8, desc[UR36][R8.64] ;  /* 0x0000002408087981 */ /* 0x001eac000c1e1b00 */
[----:B------:R0:W3:Y:S01]  /*0520*/  LDC.64 R10, c[0x4][R2] ;  /* 0x01000000020a7b82 */ /* 0x0000e20000000a00 */
[----:B-1----:R-:W-:Y:S01]  /*0530*/  IMAD.U32 R4, RZ, RZ, UR4 ;  /* 0x00000004ff047e24 */ /* 0x002fe2000f8e00ff */
[----:B------:R-:W-:Y:S01]  /*0540*/  MOV R5, UR5 ;  /* 0x0000000500057c02 */ /* 0x000fe20008000f00 */
[----:B------:R0:W-:Y:S01]  /*0550*/  STL [R1], RZ ;  /* 0x000000ff01007387 */ /* 0x0001e20000100800 */
[----:B------:R-:W-:-:S02]  /*0560*/  IMAD.MOV.U32 R6, RZ, RZ, R16 ;  /* 0x000000ffff067224 */ /* 0x000fc400078e0010 */
[----:B------:R-:W-:Y:S01]  /*0570*/  IMAD.MOV.U32 R7, RZ, RZ, R17 ;  /* 0x000000ffff077224 */ /* 0x000fe200078e0011 */
[----:B--23--:R0:W-:Y:S06]  /*0580*/  STL.64 [R1+0x8], R8 ;  /* 0x0000080801007387 */ /* 0x00c1ec0000100a00 */
[----:B------:R-:W-:-:S07]  /*0590*/  LEPC R20, `(.L_x_6) ;  /* 0x000000001014794e */ /* 0x000fce0000000000 */
[----:B0-----:R-:W-:Y:S05]  /*05a0*/  CALL.ABS.NOINC R10 ;  /* 0x000000000a007343 */ /* 0x001fea0003c00000 */
.L_x_6:
[----:B------:R-:W0:Y:S01]  /*05b0*/  LDC.64 R8, c[0x0][0x388] ;  /* 0x0000e200ff087b82 */ /* 0x000e220000000a00 */
[----:B------:R-:W-:Y:S01]  /*05c0*/  HFMA2 R0, -RZ, RZ, 0, 5.9604644775390625e-08 ;  /* 0x00000001ff007431 */ /* 0x000fe200000001ff */
        /* <DEDUP_REMOVED lines=11> */
.L_x_7:
        /* <DEDUP_REMOVED lines=13> */
.L_x_8:
        /* <DEDUP_REMOVED lines=13> */
.L_x_9:
[----:B------:R-:W0:Y:S01]  /*0820*/  LDC.64 R8, c[0x0][0x388] ;  /* 0x0000e200ff087b82 */ /* 0x000e220000000a00 */
[----:B------:R-:W-:Y:S01]  /*0830*/  HFMA2 R0, -RZ, RZ, 0, 2.384185791015625e-07 ;  /* 0x00000004ff007431 */ /* 0x000fe200000001ff */
        /* <DEDUP_REMOVED lines=11> */
.L_x_10:
[----:B------:R0:W1:Y:S01]  /*08f0*/  LDC.64 R8, c[0x4][R2] ;  /* 0x0100000002087b82 */ /* 0x0000620000000a00 */
[----:B------:R-:W2:Y:S01]  /*0900*/  LDCU.64 UR4, c[0x4][0x10] ;  /* 0x01000200ff0477ac */ /* 0x000ea20008000a00 */
[----:B------:R-:W-:Y:S01]  /*0910*/  CS2R R6, SRZ ;  /* 0x0000000000067805 */ /* 0x000fe2000001ff00 */
[----:B--2---:R-:W-:Y:S01]  /*0920*/  IMAD.U32 R4, RZ, RZ, UR4 ;  /* 0x00000004ff047e24 */ /* 0x004fe2000f8e00ff */
[----:B0-----:R-:W-:-:S07]  /*0930*/  MOV R5, UR5 ;  /* 0x0000000500057c02 */ /* 0x001fce0008000f00 */
[----:B------:R-:W-:-:S07]  /*0940*/  LEPC R20, `(.L_x_11) ;  /* 0x000000001014794e */ /* 0x000fce0000000000 */
[----:B-1----:R-:W-:Y:S05]  /*0950*/  CALL.ABS.NOINC R8 ;  /* 0x0000000008007343 */ /* 0x002fea0003c00000 */
.L_x_11:
[----:B------:R-:W0:Y:S01]  /*0960*/  LDC.64 R8, c[0x0][0x390] ;  /* 0x0000e400ff087b82 */ /* 0x000e220000000a00 */
[----:B------:R-:W1:Y:S01]  /*0970*/  LDCU.64 UR4, c[0x4][0x20] ;  /* 0x01000400ff0477ac */ /* 0x000e620008000a00 */
[----:B0-----:R-:W2:Y:S06]  /*0980*/  LDG.E.64 R8, desc[UR36][R8.64] ;  /* 0x0000002408087981 */ /* 0x001eac000c1e1b00 */
[----:B------:R0:W3:Y:S01]  /*0990*/  LDC.64 R10, c[0x4][R2] ;  /* 0x01000000020a7b82 */ /* 0x0000e20000000a00 */
[----:B-1----:R-:W-:Y:S01]  /*09a0*/  IMAD.U32 R4, RZ, RZ, UR4 ;  /* 0x00000004ff047e24 */ /* 0x002fe2000f8e00ff */
[----:B------:R-:W-:Y:S01]  /*09b0*/  MOV R6, R16 ;  /* 0x0000001000067202 */ /* 0x000fe20000000f00 */
[----:B------:R0:W-:Y:S01]  /*09c0*/  STL [R1], RZ ;  /* 0x000000ff01007387 */ /* 0x0001e20000100800 */
[----:B------:R-:W-:-:S02]  /*09d0*/  IMAD.U32 R5, RZ, RZ, UR5 ;  /* 0x00000005ff057e24 */ /* 0x000fc4000f8e00ff */
[----:B------:R-:W-:Y:S01]  /*09e0*/  IMAD.MOV.U32 R7, RZ, RZ, R17 ;  /* 0x000000ffff077224 */ /* 0x000fe200078e0011 */
[----:B--23--:R0:W-:Y:S06]  /*09f0*/  STL.64 [R1+0x8], R8 ;  /* 0x0000080801007387 */ /* 0x00c1ec0000100a00 */
[----:B------:R-:W-:-:S07]  /*0a00*/  LEPC R20, `(.L_x_12) ;  /* 0x000000001014794e */ /* 0x000fce0000000000 */
[----:B0-----:R-:W-:Y:S05]  /*0a10*/  CALL.ABS.NOINC R10 ;  /* 0x000000000a007343 */ /* 0x001fea0003c00000 */
.L_x_12:
        /* <DEDUP_REMOVED lines=13> */
.L_x_13:
        /* <DEDUP_REMOVED lines=13> */
.L_x_14:
[----:B------:R-:W0:Y:S01]  /*0bc0*/  LDC.64 R8, c[0x0][0x390] ;  /* 0x0000e400ff087b82 */ /* 0x000e220000000a00 */
[----:B------:R-:W-:Y:S01]  /*0bd0*/  HFMA2 R0, -RZ, RZ, 0, 1.78813934326171875e-07 ;  /* 0x00000003ff007431 */ /* 0x000fe200000001ff */
        /* <DEDUP_REMOVED lines=11> */
.L_x_15:
        /* <DEDUP_REMOVED lines=13> */
.L_x_16:
[----:B------:R0:W1:Y:S01]  /*0d60*/  LDC.64 R8, c[0x4][R2] ;  /* 0x0100000002087b82 */ /* 0x0000620000000a00 */
[----:B------:R-:W2:Y:S01]  /*0d70*/  LDCU.64 UR4, c[0x4][0x10] ;  /* 0x01000200ff0477ac */ /* 0x000ea20008000a00 */
[----:B------:R-:W-:Y:S01]  /*0d80*/  CS2R R6, SRZ ;  /* 0x0000000000067805 */ /* 0x000fe2000001ff00 */
[----:B--2---:R-:W-:Y:S02]  /*0d90*/  IMAD.U32 R4, RZ, RZ, UR4 ;  /* 0x00000004ff047e24 */ /* 0x004fe4000f8e00ff */
[----:B0-----:R-:W-:-:S07]  /*0da0*/  IMAD.U32 R5, RZ, RZ, UR5 ;  /* 0x00000005ff057e24 */ /* 0x001fce000f8e00ff */
[----:B------:R-:W-:-:S07]  /*0db0*/  LEPC R20, `(.L_x_17) ;  /* 0x000000001014794e */ /* 0x000fce0000000000 */
[----:B-1----:R-:W-:Y:S05]  /*0dc0*/  CALL.ABS.NOINC R8 ;  /* 0x0000000008007343 */ /* 0x002fea0003c00000 */
.L_x_17:
[----:B------:R-:W0:Y:S01]  /*0dd0*/  LDC.64 R8, c[0x0][0x398] ;  /* 0x0000e600ff087b82 */ /* 0x000e220000000a00 */
[----:B------:R-:W-:Y:S01]  /*0de0*/  HFMA2 R12, -RZ, RZ, 0, 0 ;  /* 0x00000000ff0c7431 */ /* 0x000fe200000001ff */
[----:B------:R-:W1:Y:S01]  /*0df0*/  LDCU.64 UR4, c[0x4][0x28] ;  /* 0x01000500ff0477ac */ /* 0x000e620008000a00 */
[----:B0-----:R-:W2:Y:S05]  /*0e00*/  LDG.E R13, desc[UR36][R8.64] ;  /* 0x00000024080d7981 */ /* 0x001eaa000c1e1900 */
[----:B------:R0:W3:Y:S01]  /*0e10*/  LDC.64 R10, c[0x4][R2] ;  /* 0x01000000020a7b82 */ /* 0x0000e20000000a00 */
[----:B-1----:R-:W-:Y:S01]  /*0e20*/  IMAD.U32 R4, RZ, RZ, UR4 ;  /* 0x00000004ff047e24 */ /* 0x002fe2000f8e00ff */
[----:B------:R-:W-:Y:S01]  /*0e30*/  MOV R6, R16 ;  /* 0x0000001000067202 */ /* 0x000fe20000000f00 */
[----:B------:R-:W-:-:S02]  /*0e40*/  IMAD.U32 R5, RZ, RZ, UR5 ;  /* 0x00000005ff057e24 */ /* 0x000fc4000f8e00ff */
[----:B------:R-:W-:Y:S01]  /*0e50*/  IMAD.MOV.U32 R7, RZ, RZ, R17 ;  /* 0x000000ffff077224 */ /* 0x000fe200078e0011 */
[----:B--23--:R0:W-:Y:S06]  /*0e60*/  STL.64 [R1], R12 ;  /* 0x0000000c01007387 */ /* 0x00c1ec0000100a00 */
[----:B------:R-:W-:-:S07]  /*0e70*/  LEPC R20, `(.L_x_18) ;  /* 0x000000001014794e */ /* 0x000fce0000000000 */
[----:B0-----:R-:W-:Y:S05]  /*0e80*/  CALL.ABS.NOINC R10 ;  /* 0x000000000a007343 */ /* 0x001fea0003c00000 */
.L_x_18:
[----:B------:R-:W0:Y:S01]  /*0e90*/  LDC.64 R10, c[0x0][0x398] ;  /* 0x0000e600ff0a7b82 */ /* 0x000e220000000a00 */
[----:B------:R-:W-:Y:S01]  /*0ea0*/  IMAD.MOV.U32 R8, RZ, RZ, 0x1 ;  /* 0x00000001ff087424 */ /* 0x000fe200078e00ff */
[----:B------:R-:W1:Y:S01]  /*0eb0*/  LDCU.64 UR4, c[0x4][0x28] ;  /* 0x01000500ff0477ac */ /* 0x000e620008000a00 */
[----:B0-----:R-:W2:Y:S05]  /*0ec0*/  LDG.E R9, desc[UR36][R10.64+0x4] ;  /* 0x000004240a097981 */ /* 0x001eaa000c1e1900 */
[----:B------:R0:W3:Y:S01]  /*0ed0*/  LDC.64 R12, c[0x4][R2] ;  /* 0x01000000020c7b82 */ /* 0x0000e20000000a00 */
[----:B-1----:R-:W-:Y:S01]  /*0ee0*/  MOV R4, UR4 ;  /* 0x0000000400047c02 */ /* 0x002fe20008000f00 */
[----:B------:R-:W-:Y:S01]  /*0ef0*/  IMAD.U32 R5, RZ, RZ, UR5 ;  /* 0x00000005ff057e24 */ /* 0x000fe2000f8e00ff */
[----:B------:R-:W-:Y:S01]  /*0f00*/  MOV R7, R17 ;  /* 0x0000001100077202 */ /* 0x000fe20000000f00 */
[----:B------:R-:W-:Y:S01]  /*0f10*/  IMAD.MOV.U32 R6, RZ, RZ, R16 ;  /* 0x000000ffff067224 */ /* 0x000fe200078e0010 */
[----:B--23--:R0:W-:Y:S06]  /*0f20*/  STL.64 [R1], R8 ;  /* 0x0000000801007387 */ /* 0x00c1ec0000100a00 */
[----:B------:R-:W-:-:S07]  /*0f30*/  LEPC R20, `(.L_x_19) ;  /* 0x000000001014794e */ /* 0x000fce0000000000 */
[----:B0-----:R-:W-:Y:S05]  /*0f40*/  CALL.ABS.NOINC R12 ;  /* 0x000000000c007343 */ /* 0x001fea0003c00000 */
.L_x_19:
[----:B------:R-:W0:Y:S01]  /*0f50*/  LDC.64 R10, c[0x0][0x398] ;  /* 0x0000e600ff0a7b82 */ /* 0x000e220000000a00 */
[----:B------:R-:W-:Y:S01]  /*0f60*/  IMAD.MOV.U32 R8, RZ, RZ, 0x2 ;  /* 0x00000002ff087424 */ /* 0x000fe200078e00ff */
[----:B------:R-:W1:Y:S01]  /*0f70*/  LDCU.64 UR4, c[0x4][0x28] ;  /* 0x01000500ff0477ac */ /* 0x000e620008000a00 */
[----:B0-----:R-:W2:Y:S05]  /*0f80*/  LDG.E R9, desc[UR36][R10.64+0x8] ;  /* 0x000008240a097981 */ /* 0x001eaa000c1e1900 */
[----:B------:R0:W3:Y:S01]  /*0f90*/  LDC.64 R12, c[0x4][R2] ;  /* 0x01000000020c7b82 */ /* 0x0000e20000000a00 */
[----:B-1----:R-:W-:Y:S01]  /*0fa0*/  IMAD.U32 R4, RZ, RZ, UR4 ;  /* 0x00000004ff047e24 */ /* 0x002fe2000f8e00ff */
[----:B------:R-:W-:Y:S01]  /*0fb0*/  MOV R5, UR5 ;  /* 0x0000000500057c02 */ /* 0x000fe20008000f00 */
[----:B------:R-:W-:-:S02]  /*0fc0*/  IMAD.MOV.U32 R6, RZ, RZ, R16 ;  /* 0x000000ffff067224 */ /* 0x000fc400078e0010 */
[----:B------:R-:W-:Y:S01]  /*0fd0*/  IMAD.MOV.U32 R7, RZ, RZ, R17 ;  /* 0x000000ffff077224 */ /* 0x000fe200078e0011 */
[----:B--23--:R0:W-:Y:S06]  /*0fe0*/  STL.64 [R1], R8 ;  /* 0x0000000801007387 */ /* 0x00c1ec0000100a00 */
[----:B------:R-:W-:-:S07]  /*0ff0*/  LEPC R20, `(.L_x_20) ;  /* 0x000000001014794e */ /* 0x000fce0000000000 */
[----:B0-----:R-:W-:Y:S05]  /*1000*/  CALL.ABS.NOINC R12 ;  /* 0x000000000c007343 */ /* 0x001fea0003c00000 */
.L_x_20:
[----:B------:R-:W0:Y:S01]  /*1010*/  LDC.64 R10, c[0x0][0x398] ;  /* 0x0000e600ff0a7b82 */ /* 0x000e220000000a00 */
[----:B------:R-:W-:Y:S01]  /*1020*/  HFMA2 R8, -RZ, RZ, 0, 1.78813934326171875e-07 ;  /* 0x00000003ff087431 */ /* 0x000fe200000001ff */
        /* <DEDUP_REMOVED lines=10> */
.L_x_21:
        /* <DEDUP_REMOVED lines=12> */
.L_x_22:
[----:B------:R0:W1:Y:S01]  /*1190*/  LDC.64 R8, c[0x4][R2] ;  /* 0x0100000002087b82 */ /* 0x0000620000000a00 */
[----:B------:R-:W2:Y:S01]  /*11a0*/  LDCU.64 UR4, c[0x4][0x10] ;  /* 0x01000200ff0477ac */ /* 0x000ea20008000a00 */
[----:B------:R-:W-:Y:S01]  /*11b0*/  CS2R R6, SRZ ;  /* 0x0000000000067805 */ /* 0x000fe2000001ff00 */
[----:B--2---:R-:W-:Y:S02]  /*11c0*/  IMAD.U32 R4, RZ, RZ, UR4 ;  /* 0x00000004ff047e24 */ /* 0x004fe4000f8e00ff */
[----:B0-----:R-:W-:-:S07]  /*11d0*/  IMAD.U32 R5, RZ, RZ, UR5 ;  /* 0x00000005ff057e24 */ /* 0x001fce000f8e00ff */
[----:B------:R-:W-:-:S07]  /*11e0*/  LEPC R20, `(.L_x_23) ;  /* 0x000000001014794e */ /* 0x000fce0000000000 */
[----:B-1----:R-:W-:Y:S05]  /*11f0*/  CALL.ABS.NOINC R8 ;  /* 0x0000000008007343 */ /* 0x002fea0003c00000 */
.L_x_23:
        /* <DEDUP_REMOVED lines=12> */
.L_x_24:
        /* <DEDUP_REMOVED lines=12> */
.L_x_25:
        /* <DEDUP_REMOVED lines=12> */
.L_x_26:
        /* <DEDUP_REMOVED lines=12> */
.L_x_27:
        /* <DEDUP_REMOVED lines=12> */
.L_x_28:
[----:B------:R0:W1:Y:S01]  /*15c0*/  LDC.64 R8, c[0x4][R2] ;  /* 0x0100000002087b82 */ /* 0x0000620000000a00 */
[----:B------:R-:W2:Y:S01]  /*15d0*/  LDCU.64 UR4, c[0x4][0x10] ;  /* 0x01000200ff0477ac */ /* 0x000ea20008000a00 */
[----:B------:R-:W-:Y:S01]  /*15e0*/  CS2R R6, SRZ ;  /* 0x0000000000067805 */ /* 0x000fe2000001ff00 */
[----:B--2---:R-:W-:Y:S02]  /*15f0*/  IMAD.U32 R4, RZ, RZ, UR4 ;  /* 0x00000004ff047e24 */ /* 0x004fe4000f8e00ff */
[----:B0-----:R-:W-:-:S07]  /*1600*/  IMAD.U32 R5, RZ, RZ, UR5 ;  /* 0x00000005ff057e24 */ /* 0x001fce000f8e00ff */
[----:B------:R-:W-:-:S07]  /*1610*/  LEPC R20, `(.L_x_29) ;  /* 0x000000001014794e */ /* 0x000fce0000000000 */
[----:B-1----:R-:W-:Y:S05]  /*1620*/  CALL.ABS.NOINC R8 ;  /* 0x0000000008007343 */ /* 0x002fea0003c00000 */
.L_x_29:
        /* <DEDUP_REMOVED lines=12> */
.L_x_30:
        /* <DEDUP_REMOVED lines=12> */
.L_x_31:
        /* <DEDUP_REMOVED lines=12> */
.L_x_32:
        /* <DEDUP_REMOVED lines=12> */
.L_x_33:
        /* <DEDUP_REMOVED lines=12> */
.L_x_34:
[----:B------:R0:W1:Y:S01]  /*19f0*/  LDC.64 R8, c[0x4][R2] ;  /* 0x0100000002087b82 */ /* 0x0000620000000a00 */
[----:B------:R-:W2:Y:S01]  /*1a00*/  LDCU.64 UR4, c[0x4][0x10] ;  /* 0x01000200ff0477ac */ /* 0x000ea20008000a00 */
[----:B------:R-:W-:Y:S01]  /*1a10*/  CS2R R6, SRZ ;  /* 0x0000000000067805 */ /* 0x000fe2000001ff00 */
[----:B--2---:R-:W-:Y:S02]  /*1a20*/  IMAD.U32 R4, RZ, RZ, UR4 ;  /* 0x00000004ff047e24 */ /* 0x004fe4000f8e00ff */
[----:B0-----:R-:W-:-:S07]  /*1a30*/  IMAD.U32 R5, RZ, RZ, UR5 ;  /* 0x00000005ff057e24 */ /* 0x001fce000f8e00ff */
[----:B------:R-:W-:-:S07]  /*1a40*/  LEPC R20, `(.L_x_35) ;  /* 0x000000001014794e */ /* 0x000fce0000000000 */
[----:B-1----:R-:W-:Y:S05]  /*1a50*/  CALL.ABS.NOINC R8 ;  /* 0x0000000008007343 */ /* 0x002fea0003c00000 */
.L_x_35:
        /* <DEDUP_REMOVED lines=12> */
.L_x_36:
        /* <DEDUP_REMOVED lines=12> */
.L_x_37:
        /* <DEDUP_REMOVED lines=12> */
.L_x_38:
        /* <DEDUP_REMOVED lines=12> */
.L_x_39:
        /* <DEDUP_REMOVED lines=12> */
.L_x_40:
[----:B------:R0:W1:Y:S01]  /*1e20*/  LDC.64 R8, c[0x4][R2] ;  /* 0x0100000002087b82 */ /* 0x0000620000000a00 */
[----:B------:R-:W2:Y:S01]  /*1e30*/  LDCU.64 UR4, c[0x4][0x10] ;  /* 0x01000200ff0477ac */ /* 0x000ea20008000a00 */
[----:B------:R-:W-:Y:S01]  /*1e40*/  CS2R R6, SRZ ;  /* 0x0000000000067805 */ /* 0x000fe2000001ff00 */
[----:B--2---:R-:W-:Y:S02]  /*1e50*/  IMAD.U32 R4, RZ, RZ, UR4 ;  /* 0x00000004ff047e24 */ /* 0x004fe4000f8e00ff */
[----:B0-----:R-:W-:-:S07]  /*1e60*/  IMAD.U32 R5, RZ, RZ, UR5 ;  /* 0x00000005ff057e24 */ /* 0x001fce000f8e00ff */
[----:B------:R-:W-:-:S07]  /*1e70*/  LEPC R20, `(.L_x_41) ;  /* 0x000000001014794e */ /* 0x000fce0000000000 */
[----:B-1----:R-:W-:Y:S05]  /*1e80*/  CALL.ABS.NOINC R8 ;  /* 0x0000000008007343 */ /* 0x002fea0003c00000 */
.L_x_41:
        /* <DEDUP_REMOVED lines=12> */
.L_x_42:
        /* <DEDUP_REMOVED lines=12> */
.L_x_43:
        /* <DEDUP_REMOVED lines=12> */
.L_x_44:
        /* <DEDUP_REMOVED lines=12> */
.L_x_45:
[----:B------:R-:W0:Y:S01]  /*2190*/  LDC.64 R8, c[0x0][0x3b8] ;  /* 0x0000ee00ff087b82 */ /* 0x000e220000000a00 */
[----:B------:R-:W-:Y:S01]  /*21a0*/  HFMA2 R10, -RZ, RZ, 0, 2.384185791015625e-07 ;  /* 0x00000004ff0a7431 */ /* 0x000fe200000001ff */
[----:B------:R-:W1:Y:S01]  /*21b0*/  LDCU.64 UR4, c[0x4][0x48] ;  /* 0x01000900ff0477ac */ /* 0x000e620008000a00 */
[----:B0-----:R-:W2:Y:S05]  /*21c0*/  LDG.E R11, desc[UR36][R8.64+0x10] ;  /* 0x00001024080b7981 */ /* 0x001eaa000c1e1900 */
[----:B------:R0:W3:Y:S01]  /*21d0*/  LDC.64 R12, c[0x4][R2] ;  /* 0x01000000020c7b82 */ /* 0x0000e20000000a00 */
[----:B-1----:R-:W-:Y:S01]  /*21e0*/  IMAD.U32 R4, RZ, RZ, UR4 ;  /* 0x00000004ff047e24 */ /* 0x002fe2000f8e00ff */
[----:B------:R-:W-:Y:S01]  /*21f0*/  MOV R5, UR5 ;  /* 0x0000000500057c02 */ /* 0x000fe20008000f00 */
[----:B------:R-:W-:Y:S01]  /*2200*/  IMAD.MOV.U32 R6, RZ, RZ, R16 ;  /* 0x000000ffff067224 */ /* 0x000fe200078e0010 */
[----:B------:R-:W-:Y:S01]  /*2210*/  MOV R7, R17 ;  /* 0x0000001100077202 */ /* 0x000fe20000000f00 */
[----:B--23--:R0:W-:Y:S06]  /*2220*/  STL.64 [R1], R10 ;  /* 0x0000000a01007387 */ /* 0x00c1ec0000100a00 */
[----:B------:R-:W-:-:S07]  /*2230*/  LEPC R20, `(.L_x_46) ;  /* 0x000000001014794e */ /* 0x000fce0000000000 */
[----:B0-----:R-:W-:Y:S05]  /*2240*/  CALL.ABS.NOINC R12 ;  /* 0x000000000c007343 */ /* 0x001fea0003c00000 */
.L_x_46:
[----:B------:R0:W1:Y:S01]  /*2250*/  LDC.64 R8, c[0x4][R2] ;  /* 0x0100000002087b82 */ /* 0x0000620000000a00 */
[----:B------:R-:W2:Y:S01]  /*2260*/  LDCU.64 UR4, c[0x4][0x10] ;  /* 0x01000200ff0477ac */ /* 0x000ea20008000a00 */
[----:B------:R-:W-:Y:S01]  /*2270*/  CS2R R6, SRZ ;  /* 0x0000000000067805 */ /* 0x000fe2000001ff00 */
[----:B--2---:R-:W-:Y:S01]  /*2280*/  IMAD.U32 R4, RZ, RZ, UR4 ;  /* 0x00000004ff047e24 */ /* 0x004fe2000f8e00ff */
[----:B0-----:R-:W-:-:S07]  /*2290*/  MOV R5, UR5 ;  /* 0x0000000500057c02 */ /* 0x001fce0008000f00 */
[----:B------:R-:W-:-:S07]  /*22a0*/  LEPC R20, `(.L_x_47) ;  /* 0x000000001014794e */ /* 0x000fce0000000000 */
[----:B-1----:R-:W-:Y:S05]  /*22b0*/  CALL.ABS.NOINC R8 ;  /* 0x0000000008007343 */ /* 0x002fea0003c00000 */
.L_x_47:
[----:B------:R-:W0:Y:S01]  /*22c0*/  LDC.64 R8, c[0x0][0x3c0] ;  /* 0x0000f000ff087b82 */ /* 0x000e220000000a00 */
[----:B------:R-:W1:Y:S01]  /*22d0*/  LDCU.64 UR4, c[0x4][0x50] ;  /* 0x01000a00ff0477ac */ /* 0x000e620008000a00 */
[----:B0-----:R-:W2:Y:S06]  /*22e0*/  LDG.E.64 R8, desc[UR36][R8.64] ;  /* 0x0000002408087981 */ /* 0x001eac000c1e1b00 */
[----:B------:R0:W3:Y:S01]  /*22f0*/  LDC.64 R10, c[0x4][R2] ;  /* 0x01000000020a7b82 */ /* 0x0000e20000000a00 */
[----:B-1----:R-:W-:Y:S01]  /*2300*/  IMAD.U32 R4, RZ, RZ, UR4 ;  /* 0x00000004ff047e24 */ /* 0x002fe2000f8e00ff */
[----:B------:R-:W-:Y:S01]  /*2310*/  MOV R5, UR5 ;  /* 0x0000000500057c02 */ /* 0x000fe20008000f00 */
[----:B------:R0:W-:Y:S01]  /*2320*/  STL [R1], RZ ;  /* 0x000000ff01007387 */ /* 0x0001e20000100800 */
[----:B------:R-:W-:Y:S01]  /*2330*/  IMAD.MOV.U32 R6, RZ, RZ, R16 ;  /* 0x000000ffff067224 */ /* 0x000fe200078e0010 */
[----:B------:R-:W-:-:S02]  /*2340*/  MOV R7, R17 ;  /* 0x0000001100077202 */ /* 0x000fc40000000f00 */
[----:B--23--:R0:W-:Y:S05]  /*2350*/  STL.64 [R1+0x8], R8 ;  /* 0x0000080801007387 */ /* 0x00c1ea0000100a00 */
[----:B------:R-:W-:-:S07]  /*2360*/  LEPC R20, `(.L_x_48) ;  /* 0x000000001014794e */ /* 0x000fce0000000000 */
[----:B0-----:R-:W-:Y:S05]  /*2370*/  CALL.ABS.NOINC R10 ;  /* 0x000000000a007343 */ /* 0x001fea0003c00000 */
.L_x_48:
        /* <DEDUP_REMOVED lines=8> */
[----:B------:R-:W-:Y:S01]  /*2400*/  MOV R6, R16 ;  /* 0x0000001000067202 */ /* 0x000fe20000000f00 */
[----:B------:R-:W-:-:S02]  /*2410*/  IMAD.MOV.U32 R7, RZ, RZ, R17 ;  /* 0x000000ffff077224 */ /* 0x000fc400078e0011 */
[----:B--23--:R0:W-:Y:S05]  /*2420*/  STL.64 [R1+0x8], R8 ;  /* 0x0000080801007387 */ /* 0x00c1ea0000100a00 */
[----:B------:R-:W-:-:S07]  /*2430*/  LEPC R20, `(.L_x_49) ;  /* 0x000000001014794e */ /* 0x000fce0000000000 */
[----:B0-----:R-:W-:Y:S05]  /*2440*/  CALL.ABS.NOINC R10 ;  /* 0x000000000a007343 */ /* 0x001fea0003c00000 */
.L_x_49:
[----:B------:R-:W0:Y:S01]  /*2450*/  LDC.64 R8, c[0x0][0x3c0] ;  /* 0x0000f000ff087b82 */ /* 0x000e220000000a00 */
[----:B------:R-:W-:Y:S01]  /*2460*/  HFMA2 R0, -RZ, RZ, 0, 1.1920928955078125e-07 ;  /* 0x00000002ff007431 */ /* 0x000fe200000001ff */
[----:B------:R-:W1:Y:S01]  /*2470*/  LDCU.64 UR4, c[0x4][0x50] ;  /* 0x01000a00ff0477ac */ /* 0x000e620008000a00 */
[----:B0-----:R-:W2:Y:S05]  /*2480*/  LDG.E.64 R8, desc[UR36][R8.64+0x10] ;  /* 0x0000102408087981 */ /* 0x001eaa000c1e1b00 */
[----:B------:R0:W3:Y:S01]  /*2490*/  LDC.64 R10, c[0x4][R2] ;  /* 0x01000000020a7b82 */ /* 0x0000e20000000a00 */
[----:B-1----:R-:W-:Y:S01]  /*24a0*/  IMAD.U32 R4, RZ, RZ, UR4 ;  /* 0x00000004ff047e24 */ /* 0x002fe2000f8e00ff */
[----:B------:R-:W-:Y:S01]  /*24b0*/  MOV R5, UR5 ;  /* 0x0000000500057c02 */ /* 0x000fe20008000f00 */
[----:B------:R0:W-:Y:S01]  /*24c0*/  STL [R1], R0 ;  /* 0x0000000001007387 */ /* 0x0001e20000100800 */
[----:B------:R-:W-:Y:S01]  /*24d0*/  IMAD.MOV.U32 R6, RZ, RZ, R16 ;  /* 0x000000ffff067224 */ /* 0x000fe200078e0010 */
[----:B------:R-:W-:-:S02]  /*24e0*/  MOV R7, R17 ;  /* 0x0000001100077202 */ /* 0x000fc40000000f00 */
[----:B--23--:R0:W-:Y:S05]  /*24f0*/  STL.64 [R1+0x8], R8 ;  /* 0x0000080801007387 */ /* 0x00c1ea0000100a00 */
[----:B------:R-:W-:-:S07]  /*2500*/  LEPC R20, `(.L_x_50) ;  /* 0x000000001014794e */ /* 0x000fce0000000000 */
[----:B0-----:R-:W-:Y:S05]  /*2510*/  CALL.ABS.NOINC R10 ;  /* 0x000000000a007343 */ /* 0x001fea0003c00000 */
.L_x_50:
        /* <DEDUP_REMOVED lines=13> */
.L_x_51:
[----:B------:R-:W0:Y:S01]  /*25f0*/  LDC.64 R8, c[0x0][0x3c0] ;  /* 0x0000f000ff087b82 */ /* 0x000e220000000a00 */
[----:B------:R-:W-:Y:S01]  /*2600*/  HFMA2 R0, -RZ, RZ, 0, 2.384185791015625e-07 ;  /* 0x00000004ff007431 */ /* 0x000fe200000001ff */
        /* <DEDUP_REMOVED lines=11> */
.L_x_52:
[----:B------:R0:W1:Y:S01]  /*26c0*/  LDC.64 R8, c[0x4][R2] ;  /* 0x0100000002087b82 */ /* 0x0000620000000a00 */
[----:B------:R-:W2:Y:S01]  /*26d0*/  LDCU.64 UR4, c[0x4][0x10] ;  /* 0x01000200ff0477ac */ /* 0x000ea20008000a00 */
[----:B------:R-:W-:Y:S01]  /*26e0*/  CS2R R6, SRZ ;  /* 0x0000000000067805 */ /* 0x000fe2000001ff00 */
[----:B--2---:R-:W-:Y:S01]  /*26f0*/  IMAD.U32 R4, RZ, RZ, UR4 ;  /* 0x00000004ff047e24 */ /* 0x004fe2000f8e00ff */
[----:B0-----:R-:W-:-:S07]  /*2700*/  MOV R5, UR5 ;  /* 0x0000000500057c02 */ /* 0x001fce0008000f00 */
[----:B------:R-:W-:-:S07]  /*2710*/  LEPC R20, `(.L_x_53) ;  /* 0x000000001014794e */ /* 0x000fce0000000000 */
[----:B-1----:R-:W-:Y:S05]  /*2720*/  CALL.ABS.NOINC R8 ;  /* 0x0000000008007343 */ /* 0x002fea0003c00000 */
.L_x_53:
[----:B------:R-:W0:Y:S01]  /*2730*/  LDC.64 R8, c[0x0][0x3c8] ;  /* 0x0000f200ff087b82 */ /* 0x000e220000000a00 */
[----:B------:R-:W1:Y:S01]  /*2740*/  LDCU.64 UR4, c[0x4][0x58] ;  /* 0x01000b00ff0477ac */ /* 0x000e620008000a00 */
[----:B0-----:R-:W2:Y:S06]  /*2750*/  LDG.E R8, desc[UR36][R8.64] ;  /* 0x0000002408087981 */ /* 0x001eac000c1e1900 */
[----:B------:R0:W3:Y:S01]  /*2760*/  LDC.64 R12, c[0x4][R2] ;  /* 0x01000000020c7b82 */ /* 0x0000e20000000a00 */
[----:B-1----:R-:W-:Y:S01]  /*2770*/  IMAD.U32 R4, RZ, RZ, UR4 ;  /* 0x00000004ff047e24 */ /* 0x002fe2000f8e00ff */
[----:B------:R-:W-:Y:S01]  /*2780*/  MOV R5, UR5 ;  /* 0x0000000500057c02 */ /* 0x000fe20008000f00 */
[----:B------:R0:W-:Y:S01]  /*2790*/  STL [R1], RZ ;  /* 0x000000ff01007387 */ /* 0x0001e20000100800 */
[----:B------:R-:W-:Y:S01]  /*27a0*/  IMAD.MOV.U32 R6, RZ, RZ, R16 ;  /* 0x000000ffff067224 */ /* 0x000fe200078e0010 */
[----:B------:R-:W-:Y:S01]  /*27b0*/  MOV R7, R17 ;  /* 0x0000001100077202 */ /* 0x000fe20000000f00 */
[----:B--2---:R-:W1:Y:S02]  /*27c0*/  F2F.F64.F32 R10, R8 ;  /* 0x00000008000a7310 */ /* 0x004e640000201800 */
[----:B-1-3--:R0:W-:Y:S04]  /*27d0*/  STL.64 [R1+0x8], R10 ;  /* 0x0000080a01007387 */ /* 0x00a1e80000100a00 */
[----:B------:R-:W-:-:S07]  /*27e0*/  LEPC R20, `(.L_x_54) ;  /* 0x000000001014794e */ /* 0x000fce0000000000 */
[----:B0-----:R-:W-:Y:S05]  /*27f0*/  CALL.ABS.NOINC R12 ;  /* 0x000000000c007343 */ /* 0x001fea0003c00000 */
.L_x_54:
[----:B------:R-:W0:Y:S01]  /*2800*/  LDC.64 R10, c[0x0][0x3c8] ;  /* 0x0000f200ff0a7b82 */ /* 0x000e220000000a00 */
[----:B------:R-:W-:Y:S01]  /*2810*/  IMAD.MOV.U32 R12, RZ, RZ, 0x1 ;  /* 0x00000001ff0c7424 */ /* 0x000fe200078e00ff */
[----:B------:R-:W1:Y:S01]  /*2820*/  LDCU.64 UR4, c[0x4][0x58] ;  /* 0x01000b00ff0477ac */ /* 0x000e620008000a00 */
[----:B0-----:R-:W2:Y:S05]  /*2830*/  LDG.E R0, desc[UR36][R10.64+0x4] ;  /* 0x000004240a007981 */ /* 0x001eaa000c1e1900 */
[----:B------:R0:W3:Y:S01]  /*2840*/  LDC.64 R14, c[0x4][R2] ;  /* 0x01000000020e7b82 */ /* 0x0000e20000000a00 */
[----:B-1----:R-:W-:Y:S01]  /*2850*/  MOV R4, UR4 ;  /* 0x0000000400047c02 */ /* 0x002fe20008000f00 */
[----:B------:R-:W-:Y:S01]  /*2860*/  IMAD.U32 R5, RZ, RZ, UR5 ;  /* 0x00000005ff057e24 */ /* 0x000fe2000f8e00ff */
[----:B------:R0:W-:Y:S01]  /*2870*/  STL [R1], R12 ;  /* 0x0000000c01007387 */ /* 0x0001e20000100800 */
[----:B------:R-:W-:Y:S01]  /*2880*/  MOV R6, R16 ;  /* 0x0000001000067202 */ /* 0x000fe20000000f00 */
[----:B------:R-:W-:Y:S01]  /*2890*/  IMAD.MOV.U32 R7, RZ, RZ, R17 ;  /* 0x000000ffff077224 */ /* 0x000fe200078e0011 */
[----:B--2---:R-:W1:Y:S02]  /*28a0*/  F2F.F64.F32 R8, R0 ;  /* 0x0000000000087310 */ /* 0x004e640000201800 */
[----:B-1-3--:R0:W-:Y:S04]  /*28b0*/  STL.64 [R1+0x8], R8 ;  /* 0x0000080801007387 */ /* 0x00a1e80000100a00 */
[----:B------:R-:W-:-:S07]  /*28c0*/  LEPC R20, `(.L_x_55) ;  /* 0x000000001014794e */ /* 0x000fce0000000000 */
[----:B0-----:R-:W-:Y:S05]  /*28d0*/  CALL.ABS.NOINC R14 ;  /* 0x000000000e007343 */ /* 0x001fea0003c00000 */
.L_x_55:
[----:B------:R-:W0:Y:S01]  /*28e0*/  LDC.64 R10, c[0x0][0x3c8] ;  /* 0x0000f200ff0a7b82 */ /* 0x000e220000000a00 */
[----:B------:R-:W-:Y:S01]  /*28f0*/  HFMA2 R12, -RZ, RZ, 0, 1.1920928955078125e-07 ;  /* 0x00000002ff0c7431 */ /* 0x000fe200000001ff */
[----:B------:R-:W1:Y:S01]  /*2900*/  LDCU.64 UR4, c[0x4][0x58] ;  /* 0x01000b00ff0477ac */ /* 0x000e620008000a00 */
[----:B0-----:R-:W2:Y:S05]  /*2910*/  LDG.E R0, desc[UR36][R10.64+0x8] ;  /* 0x000008240a007981 */ /* 0x001eaa000c1e1900 */
[----:B------:R0:W3:Y:S01]  /*2920*/  LDC.64 R14, c[0x4][R2] ;  /* 0x01000000020e7b82 */ /* 0x0000e20000000a00 */
[----:B-1----:R-:W-:Y:S01]  /*2930*/  IMAD.U32 R4, RZ, RZ, UR4 ;  /* 0x00000004ff047e24 */ /* 0x002fe2000f8e00ff */
[----:B------:R-:W-:Y:S01]  /*2940*/  MOV R5, UR5 ;  /* 0x0000000500057c02 */ /* 0x000fe20008000f00 */
[----:B------:R0:W-:Y:S01]  /*2950*/  STL [R1], R12 ;  /* 0x0000000c01007387 */ /* 0x0001e20000100800 */
[----:B------:R-:W-:Y:S01]  /*2960*/  IMAD.MOV.U32 R6, RZ, RZ, R16 ;  /* 0x000000ffff067224 */ /* 0x000fe200078e0010 */
[----:B------:R-:W-:Y:S01]  /*2970*/  MOV R7, R17 ;  /* 0x0000001100077202 */ /* 0x000fe20000000f00 */
[----:B--2---:R-:W1:Y:S02]  /*2980*/  F2F.F64.F32 R8, R0 ;  /* 0x0000000000087310 */ /* 0x004e640000201800 */
[----:B-1-3--:R0:W-:Y:S04]  /*2990*/  STL.64 [R1+0x8], R8 ;  /* 0x0000080801007387 */ /* 0x00a1e80000100a00 */
[----:B------:R-:W-:-:S07]  /*29a0*/  LEPC R20, `(.L_x_56) ;  /* 0x000000001014794e */ /* 0x000fce0000000000 */
[----:B0-----:R-:W-:Y:S05]  /*29b0*/  CALL.ABS.NOINC R14 ;  /* 0x000000000e007343 */ /* 0x001fea0003c00000 */
.L_x_56:
        /* <DEDUP_REMOVED lines=14> */
.L_x_57:
[----:B------:R-:W0:Y:S01]  /*2aa0*/  LDC.64 R10, c[0x0][0x3c8] ;  /* 0x0000f200ff0a7b82 */ /* 0x000e220000000a00 */
[----:B------:R-:W-:Y:S01]  /*2ab0*/  HFMA2 R12, -RZ, RZ, 0, 2.384185791015625e-07 ;  /* 0x00000004ff0c7431 */ /* 0x000fe200000001ff */
        /* <DEDUP_REMOVED lines=12> */
.L_x_58:
[----:B------:R-:W0:Y:S01]  /*2b80*/  LDC.64 R2, c[0x4][R2] ;  /* 0x0100000002027b82 */ /* 0x000e220000000a00 */
[----:B------:R-:W1:Y:S01]  /*2b90*/  LDCU.64 UR4, c[0x4][0x10] ;  /* 0x01000200ff0477ac */ /* 0x000e620008000a00 */
[----:B------:R-:W-:Y:S01]  /*2ba0*/  CS2R R6, SRZ ;  /* 0x0000000000067805 */ /* 0x000fe2000001ff00 */
[----:B-1----:R-:W-:Y:S01]  /*2bb0*/  IMAD.U32 R4, RZ, RZ, UR4 ;  /* 0x00000004ff047e24 */ /* 0x002fe2000f8e00ff */
[----:B------:R-:W-:-:S07]  /*2bc0*/  MOV R5, UR5 ;  /* 0x0000000500057c02 */ /* 0x000fce0008000f00 */
[----:B------:R-:W-:-:S07]  /*2bd0*/  LEPC R20, `(.L_x_59) ;  /* 0x000000001014794e */ /* 0x000fce0000000000 */
[----:B0-----:R-:W-:Y:S05]  /*2be0*/  CALL.ABS.NOINC R2 ;  /* 0x0000000002007343 */ /* 0x001fea0003c00000 */
.L_x_59:
[----:B------:R-:W-:Y:S05]  /*2bf0*/  EXIT ;  /* 0x000000000000794d */ /* 0x000fea0003800000 */
.L_x_60:
[----:B------:R-:W-:-:S00]  /*2c00*/  BRA `(.L_x_60) ;  /* 0xfffffffc00fc7947 */ /* 0x000fc0000383ffff */
[----:B------:R-:W-:-:S00]  /*2c10*/  NOP ;  /* 0x0000000000007918 */ /* 0x000fc00000000000 */
        /* <DEDUP_REMOVED lines=14> */
.L_x_61:


//--------------------- .nv.global.init           --------------------------
	.section	.nv.global.init,"aw",@progbits
.nv.global.init:
	.type		$str$1,@object
	.size		$str$1,($str - $str$1)
$str$1:
        /*0000*/ 	.byte	0x0a, 0x0a, 0x00
	.type		$str,@object
	.size		$str,($str$10 - $str)
$str:
        /*0003*/ 	.byte	0x70, 0x6f, 0x69, 0x6e, 0x74, 0x73, 0x5b, 0x25, 0x64, 0x5d, 0x3a, 0x20, 0x25, 0x65, 0x0a, 0x00
	.type		$str$10,@object
	.size		$str$10,($str$6 - $str$10)
$str$10:
        /*0013*/ 	.byte	0x73, 0x75, 0x72, 0x66, 0x61, 0x63, 0x65, 0x73, 0x5b, 0x25, 0x64, 0x5d, 0x3a, 0x20, 0x25, 0x66
        /*0023*/ 	.byte	0x0a, 0x00
	.type		$str$6,@object
	.size		$str$6,($str$8 - $str$6)
$str$6:
        /*0025*/ 	.byte	0x66, 0x6f, 0x72, 0x62, 0x69, 0x64, 0x64, 0x65, 0x6e, 0x5b, 0x25, 0x64, 0x5d, 0x3a, 0x20, 0x25
        /*0035*/ 	.byte	0x64, 0x0a, 0x00
	.type		$str$8,@object
	.size		$str$8,($str$5 - $str$8)
$str$8:
        /*0038*/ 	.byte	0x63, 0x65, 0x6c, 0x6c, 0x54, 0x79, 0x70, 0x65, 0x73, 0x5b, 0x25, 0x64, 0x5d, 0x3a, 0x20, 0x25
        /*0048*/ 	.byte	0x64, 0x0a, 0x00
	.type		$str$5,@object
	.size		$str$5,($str$2 - $str$5)
$str$5:
        /*004b*/ 	.byte	0x6e, 0x65, 0x69, 0x67, 0x68, 0x62, 0x6f, 0x72, 0x73, 0x5b, 0x25, 0x64, 0x5d, 0x3a, 0x20, 0x25
        /*005b*/ 	.byte	0x64, 0x0a, 0x00
	.type		$str$2,@object
	.size		$str$2,($str$9 - $str$2)
$str$2:
        /*005e*/ 	.byte	0x78, 0x4f, 0x66, 0x4e, 0x6f, 0x72, 0x6d, 0x61, 0x6c, 0x73, 0x5b, 0x25, 0x64, 0x5d, 0x3a, 0x20
        /*006e*/ 	.byte	0x25, 0x65, 0x0a, 0x00
	.type		$str$9,@object
	.size		$str$9,($str$3 - $str$9)
$str$9:
        /*0072*/ 	.byte	0x62, 0x65, 0x74, 0x61, 0x56, 0x61, 0x6c, 0x75, 0x65, 0x73, 0x5b, 0x25, 0x64, 0x5d, 0x3a, 0x20
        /*0082*/ 	.byte	0x25, 0x65, 0x0a, 0x00
	.type		$str$3,@object
	.size		$str$3,($str$7 - $str$3)
$str$3:
        /*0086*/ 	.byte	0x79, 0x4f, 0x66, 0x4e, 0x6f, 0x72, 0x6d, 0x61, 0x6c, 0x73, 0x5b, 0x25, 0x64, 0x5d, 0x3a, 0x20
        /*0096*/ 	.byte	0x25, 0x65, 0x0a, 0x00
	.type		$str$7,@object
	.size		$str$7,($str$4 - $str$7)
$str$7:
        /*009a*/ 	.byte	0x74, 0x72, 0x69, 0x61, 0x6e, 0x67, 0x6c, 0x65, 0x49, 0x6e, 0x64, 0x69, 0x63, 0x65, 0x73, 0x5b
        /*00aa*/ 	.byte	0x25, 0x64, 0x5d, 0x3a, 0x20, 0x25, 0x64, 0x0a, 0x00
	.type		$str$4,@object
	.size		$str$4,(.L_4 - $str$4)
$str$4:
        /*00b3*/ 	.byte	0x70, 0x6f, 0x73, 0x69, 0x74, 0x69, 0x6f, 0x6e, 0x73, 0x4f, 0x66, 0x4e, 0x6f, 0x72, 0x6d, 0x61
        /*00c3*/ 	.byte	0x6c, 0x56, 0x65, 0x63, 0x74, 0x6f, 0x72, 0x73, 0x5b, 0x25, 0x64, 0x5d, 0x3a, 0x20, 0x25, 0x64
        /*00d3*/ 	.byte	0x0a, 0x00
.L_4:


//--------------------- .nv.shared.reserved.0     --------------------------
	.section	.nv.shared.reserved.0,"aw",@nobits
	.weak		__nv_reservedSMEM_offset_0_alias
	.size		__nv_reservedSMEM_offset_0_alias, 0, 64
	.other		__nv_reservedSMEM_offset_0_alias,@"STO_CUDA_RESERVED_SHARED STV_DEFAULT"
__nv_reservedSMEM_offset_0_alias:
	.zero		0
	.zero		64


//--------------------- .nv.constant0._Z10testKernelPdS_S_PiS0_S0_S0_S0_S_Pf --------------------------
	.section	.nv.constant0._Z10testKernelPdS_S_PiS0_S0_S0_S0_S_Pf,"a",@progbits
	.sectionflags	@""
	.align	4
.nv.constant0._Z10testKernelPdS_S_PiS0_S0_S0_S0_S_Pf:
	.zero		976


//--------------------- SYMBOLS --------------------------

	.type		.nv.reservedSmem.offset0,@object
	.size		.nv.reservedSmem.offset0,0x4
	.type		vprintf,@function
